	.target	sm_100a

	.elftype	@"ET_EXEC"


//--------------------- .note.nv.tkinfo           --------------------------
	.section	.note.nv.tkinfo,"",@"SHT_NOTE"
	.sectionflags	@"SHF_NOTE_NV_TKINFO"
	.tkinfo
        /*0018*/ 	.word	0x00000002
        /*0030*/ 	.string	""
        /*0030*/ 	.string	"ptxas"
        /*0030*/ 	.string	"Cuda compilation tools, release 13.0, V13.0.88"
        /*0030*/ 	.string	"Build cuda_13.0.r13.0/compiler.36424714_0"
        /*0030*/ 	.string	"-arch sm_100a -m 64 "



//--------------------- .note.nv.cuinfo           --------------------------
	.section	.note.nv.cuinfo,"",@"SHT_NOTE"
	.sectionflags	@"SHF_NOTE_NV_CUINFO"
        /*0018*/ 	.short	0x0002
        /*001a*/ 	.short	0x0064
        /*001c*/ 	.short	0x0082
	.zero		2


//--------------------- .nv.info                  --------------------------
	.section	.nv.info,"",@"SHT_CUDA_INFO"
	.align	4


	//----- nvinfo : EIATTR_REGCOUNT
	.align		4
        /*0000*/ 	.byte	0x04, 0x2f
        /*0002*/ 	.short	(.L_19 - .L_18)
	.align		4
.L_18:
        /*0004*/ 	.word	index@(_ZN7cutlass13device_kernelINS_4gemm6kernel13GemmUniversalIN4cute5tupleIJiiiiEEENS1_10collective13CollectiveMmaINS1_35MainloopSm100TmaUmmaWarpSpecializedILi5ELi2ELi4ENS5_IJNS4_1CILi2EEENSA_ILi1EEESC_EEEEENS5_IJNSA_ILi128EEESF_NSA_ILi64EEEEEENS_10tfloat32_tENS5_IJlSC_lEEESI_SJ_NS4_8TiledMMAINS4_8MMA_AtomIJNS4_23SM100_MMA_TF32_2x1SM_SSISI_SI_fLi128ELi128ELNS4_4UMMA5MajorE0ELSO_0ELNSN_7ScaleInE0ELSP_0EEEEEENS4_6LayoutINS5_IJSC_SC_SC_EEENS5_IJNSA_ILi0EEESU_SU_EEEEENS5_IJNS4_10UnderscoreESX_SX_EEEEENS4_18SM100_TMA_2SM_LOADENS4_14ComposedLayoutINS4_7SwizzleILi3ELi4ELi3EEENS4_18smem_ptr_flag_bitsILi32EEENSS_INS5_IJNSA_ILi8EEENSA_ILi32EEEEEENS5_IJS17_SC_EEEEEEEvNS4_8identityES10_S1B_vS1C_EENS_8epilogue10collective18CollectiveEpilogueINS1E_23Sm100TmaWarpSpecializedILi4ELi2ELi16ELb1ELb0EEEJNS5_IJSG_SF_SG_EEENS5_IJNSS_ISG_SC_EENSS_INS5_IJNSA_ILi16EEESB_EEENS5_IJSC_SG_EEEEEEEESI_SJ_SI_SJ_NS1E_6fusion15FusionCallbacksIS1I_NS1Q_17LinearCombinationISI_fSI_fLNS_15FloatRoundStyleE2EEES1J_S1P_JEEENS4_5SM1004TMEM4LOAD26SM100_TMEM_LOAD_32dp32b16xENS4_13SM90_TMA_LOADENS11_INS12_ILi2ELi4ELi3EEES15_NSS_INS5_IJS16_S1L_EEENS5_IJS1L_SC_EEEEEEENS4_39AutoVectorizingCopyWithAssumedAlignmentILi128EEENS4_14SM90_TMA_STOREES25_S27_S27_EEEvvEEEEvNT_6ParamsE)
        /*0008*/ 	.word	0x00000060


	//----- nvinfo : EIATTR_FRAME_SIZE
	.align		4
.L_19:
        /*000c*/ 	.byte	0x04, 0x11
        /*000e*/ 	.short	(.L_21 - .L_20)
	.align		4
.L_20:
        /*0010*/ 	.word	index@($__internal_2_$__cuda_sm10x_tcgen05_guardrail_trap_unallocated_columns_being_dealloced)
        /*0014*/ 	.word	0x00000000


	//----- nvinfo : EIATTR_FRAME_SIZE
	.align		4
.L_21:
        /*0018*/ 	.byte	0x04, 0x11
        /*001a*/ 	.short	(.L_23 - .L_22)
	.align		4
.L_22:
        /*001c*/ 	.word	index@($__internal_1_$__cuda_sm10x_tcgen05_guardrail_trap_phase_invalid_during_alloc)
        /*0020*/ 	.word	0x00000000


	//----- nvinfo : EIATTR_FRAME_SIZE
	.align		4
.L_23:
        /*0024*/ 	.byte	0x04, 0x11
        /*0026*/ 	.short	(.L_25 - .L_24)
	.align		4
.L_24:
        /*0028*/ 	.word	index@($__internal_0_$__cuda_sm10x_tcgen05_guardrail_trap_col_being_dealloced_not_returned_by_alloc)
        /*002c*/ 	.word	0x00000000


	//----- nvinfo : EIATTR_FRAME_SIZE
	.align		4
.L_25:
        /*0030*/ 	.byte	0x04, 0x11
        /*0032*/ 	.short	(.L_27 - .L_26)
	.align		4
.L_26:
        /*0034*/ 	.word	index@(_ZN7cutlass13device_kernelINS_4gemm6kernel13GemmUniversalIN4cute5tupleIJiiiiEEENS1_10collective13CollectiveMmaINS1_35MainloopSm100TmaUmmaWarpSpecializedILi5ELi2ELi4ENS5_IJNS4_1CILi2EEENSA_ILi1EEESC_EEEEENS5_IJNSA_ILi128EEESF_NSA_ILi64EEEEEENS_10tfloat32_tENS5_IJlSC_lEEESI_SJ_NS4_8TiledMMAINS4_8MMA_AtomIJNS4_23SM100_MMA_TF32_2x1SM_SSISI_SI_fLi128ELi128ELNS4_4UMMA5MajorE0ELSO_0ELNSN_7ScaleInE0ELSP_0EEEEEENS4_6LayoutINS5_IJSC_SC_SC_EEENS5_IJNSA_ILi0EEESU_SU_EEEEENS5_IJNS4_10UnderscoreESX_SX_EEEEENS4_18SM100_TMA_2SM_LOADENS4_14ComposedLayoutINS4_7SwizzleILi3ELi4ELi3EEENS4_18smem_ptr_flag_bitsILi32EEENSS_INS5_IJNSA_ILi8EEENSA_ILi32EEEEEENS5_IJS17_SC_EEEEEEEvNS4_8identityES10_S1B_vS1C_EENS_8epilogue10collective18CollectiveEpilogueINS1E_23Sm100TmaWarpSpecializedILi4ELi2ELi16ELb1ELb0EEEJNS5_IJSG_SF_SG_EEENS5_IJNSS_ISG_SC_EENSS_INS5_IJNSA_ILi16EEESB_EEENS5_IJSC_SG_EEEEEEEESI_SJ_SI_SJ_NS1E_6fusion15FusionCallbacksIS1I_NS1Q_17LinearCombinationISI_fSI_fLNS_15FloatRoundStyleE2EEES1J_S1P_JEEENS4_5SM1004TMEM4LOAD26SM100_TMEM_LOAD_32dp32b16xENS4_13SM90_TMA_LOADENS11_INS12_ILi2ELi4ELi3EEES15_NSS_INS5_IJS16_S1L_EEENS5_IJS1L_SC_EEEEEEENS4_39AutoVectorizingCopyWithAssumedAlignmentILi128EEENS4_14SM90_TMA_STOREES25_S27_S27_EEEvvEEEEvNT_6ParamsE)
        /*0038*/ 	.word	0x00000000


	//----- nvinfo : EIATTR_MIN_STACK_SIZE
	.align		4
.L_27:
        /*003c*/ 	.byte	0x04, 0x12
        /*003e*/ 	.short	(.L_29 - .L_28)
	.align		4
.L_28:
        /*0040*/ 	.word	index@(_ZN7cutlass13device_kernelINS_4gemm6kernel13GemmUniversalIN4cute5tupleIJiiiiEEENS1_10collective13CollectiveMmaINS1_35MainloopSm100TmaUmmaWarpSpecializedILi5ELi2ELi4ENS5_IJNS4_1CILi2EEENSA_ILi1EEESC_EEEEENS5_IJNSA_ILi128EEESF_NSA_ILi64EEEEEENS_10tfloat32_tENS5_IJlSC_lEEESI_SJ_NS4_8TiledMMAINS4_8MMA_AtomIJNS4_23SM100_MMA_TF32_2x1SM_SSISI_SI_fLi128ELi128ELNS4_4UMMA5MajorE0ELSO_0ELNSN_7ScaleInE0ELSP_0EEEEEENS4_6LayoutINS5_IJSC_SC_SC_EEENS5_IJNSA_ILi0EEESU_SU_EEEEENS5_IJNS4_10UnderscoreESX_SX_EEEEENS4_18SM100_TMA_2SM_LOADENS4_14ComposedLayoutINS4_7SwizzleILi3ELi4ELi3EEENS4_18smem_ptr_flag_bitsILi32EEENSS_INS5_IJNSA_ILi8EEENSA_ILi32EEEEEENS5_IJS17_SC_EEEEEEEvNS4_8identityES10_S1B_vS1C_EENS_8epilogue10collective18CollectiveEpilogueINS1E_23Sm100TmaWarpSpecializedILi4ELi2ELi16ELb1ELb0EEEJNS5_IJSG_SF_SG_EEENS5_IJNSS_ISG_SC_EENSS_INS5_IJNSA_ILi16EEESB_EEENS5_IJSC_SG_EEEEEEEESI_SJ_SI_SJ_NS1E_6fusion15FusionCallbacksIS1I_NS1Q_17LinearCombinationISI_fSI_fLNS_15FloatRoundStyleE2EEES1J_S1P_JEEENS4_5SM1004TMEM4LOAD26SM100_TMEM_LOAD_32dp32b16xENS4_13SM90_TMA_LOADENS11_INS12_ILi2ELi4ELi3EEES15_NSS_INS5_IJS16_S1L_EEENS5_IJS1L_SC_EEEEEEENS4_39AutoVectorizingCopyWithAssumedAlignmentILi128EEENS4_14SM90_TMA_STOREES25_S27_S27_EEEvvEEEEvNT_6ParamsE)
        /*0044*/ 	.word	0x00000000
.L_29:


//--------------------- .nv.compat                --------------------------
	.section	.nv.compat,"",@"SHT_CUDA_COMPAT_INFO"
	.align	4
        /*0000*/ 	.byte	0x02, 0x09, 0x01, 0x00, 0x02, 0x02, 0x02, 0x00, 0x02, 0x05, 0x05, 0x00, 0x03, 0x07, 0x01, 0x01
        /*0010*/ 	.byte	0x02, 0x03, 0x01, 0x00, 0x02, 0x06, 0x01, 0x00, 0x04, 0x0b, 0x08, 0x00, 0x09, 0x00, 0x00, 0x00
        /*0020*/ 	.byte	0x00, 0x00, 0x00, 0x00


//--------------------- .nv.info._ZN7cutlass13device_kernelINS_4gemm6kernel13GemmUniversalIN4cute5tupleIJiiiiEEENS1_10collective13CollectiveMmaINS1_35MainloopSm100TmaUmmaWarpSpecializedILi5ELi2ELi4ENS5_IJNS4_1CILi2EEENSA_ILi1EEESC_EEEEENS5_IJNSA_ILi128EEESF_NSA_ILi64EEEEEENS_10tfloat32_tENS5_IJlSC_lEEESI_SJ_NS4_8TiledMMAINS4_8MMA_AtomIJNS4_23SM100_MMA_TF32_2x1SM_SSISI_SI_fLi128ELi128ELNS4_4UMMA5MajorE0ELSO_0ELNSN_7ScaleInE0ELSP_0EEEEEENS4_6LayoutINS5_IJSC_SC_SC_EEENS5_IJNSA_ILi0EEESU_SU_EEEEENS5_IJNS4_10UnderscoreESX_SX_EEEEENS4_18SM100_TMA_2SM_LOADENS4_14ComposedLayoutINS4_7SwizzleILi3ELi4ELi3EEENS4_18smem_ptr_flag_bitsILi32EEENSS_INS5_IJNSA_ILi8EEENSA_ILi32EEEEEENS5_IJS17_SC_EEEEEEEvNS4_8identityES10_S1B_vS1C_EENS_8epilogue10collective18CollectiveEpilogueINS1E_23Sm100TmaWarpSpecializedILi4ELi2ELi16ELb1ELb0EEEJNS5_IJSG_SF_SG_EEENS5_IJNSS_ISG_SC_EENSS_INS5_IJNSA_ILi16EEESB_EEENS5_IJSC_SG_EEEEEEEESI_SJ_SI_SJ_NS1E_6fusion15FusionCallbacksIS1I_NS1Q_17LinearCombinationISI_fSI_fLNS_15FloatRoundStyleE2EEES1J_S1P_JEEENS4_5SM1004TMEM4LOAD26SM100_TMEM_LOAD_32dp32b16xENS4_13SM90_TMA_LOADENS11_INS12_ILi2ELi4ELi3EEES15_NSS_INS5_IJS16_S1L_EEENS5_IJS1L_SC_EEEEEEENS4_39AutoVectorizingCopyWithAssumedAlignmentILi128EEENS4_14SM90_TMA_STOREES25_S27_S27_EEEvvEEEEvNT_6ParamsE --------------------------
	.section	.nv.info._ZN7cutlass13device_kernelINS_4gemm6kernel13GemmUniversalIN4cute5tupleIJiiiiEEENS1_10collective13CollectiveMmaINS1_35MainloopSm100TmaUmmaWarpSpecializedILi5ELi2ELi4ENS5_IJNS4_1CILi2EEENSA_ILi1EEESC_EEEEENS5_IJNSA_ILi128EEESF_NSA_ILi64EEEEEENS_10tfloat32_tENS5_IJlSC_lEEESI_SJ_NS4_8TiledMMAINS4_8MMA_AtomIJNS4_23SM100_MMA_TF32_2x1SM_SSISI_SI_fLi128ELi128ELNS4_4UMMA5MajorE0ELSO_0ELNSN_7ScaleInE0ELSP_0EEEEEENS4_6LayoutINS5_IJSC_SC_SC_EEENS5_IJNSA_ILi0EEESU_SU_EEEEENS5_IJNS4_10UnderscoreESX_SX_EEEEENS4_18SM100_TMA_2SM_LOADENS4_14ComposedLayoutINS4_7SwizzleILi3ELi4ELi3EEENS4_18smem_ptr_flag_bitsILi32EEENSS_INS5_IJNSA_ILi8EEENSA_ILi32EEEEEENS5_IJS17_SC_EEEEEEEvNS4_8identityES10_S1B_vS1C_EENS_8epilogue10collective18CollectiveEpilogueINS1E_23Sm100TmaWarpSpecializedILi4ELi2ELi16ELb1ELb0EEEJNS5_IJSG_SF_SG_EEENS5_IJNSS_ISG_SC_EENSS_INS5_IJNSA_ILi16EEESB_EEENS5_IJSC_SG_EEEEEEEESI_SJ_SI_SJ_NS1E_6fusion15FusionCallbacksIS1I_NS1Q_17LinearCombinationISI_fSI_fLNS_15FloatRoundStyleE2EEES1J_S1P_JEEENS4_5SM1004TMEM4LOAD26SM100_TMEM_LOAD_32dp32b16xENS4_13SM90_TMA_LOADENS11_INS12_ILi2ELi4ELi3EEES15_NSS_INS5_IJS16_S1L_EEENS5_IJS1L_SC_EEEEEEENS4_39AutoVectorizingCopyWithAssumedAlignmentILi128EEENS4_14SM90_TMA_STOREES25_S27_S27_EEEvvEEEEvNT_6ParamsE,"",@"SHT_CUDA_INFO"
	.sectionflags	@""
	.align	4


	//----- nvinfo : EIATTR_CUDA_API_VERSION
	.align		4
        /*0000*/ 	.byte	0x04, 0x37
        /*0002*/ 	.short	(.L_31 - .L_30)
.L_30:
        /*0004*/ 	.word	0x00000082


	//----- nvinfo : EIATTR_KPARAM_INFO
	.align		4
.L_31:
        /*0008*/ 	.byte	0x04, 0x17
        /*000a*/ 	.short	(.L_33 - .L_32)
.L_32:
        /*000c*/ 	.word	0x00000000
        /*0010*/ 	.short	0x0000
        /*0012*/ 	.short	0x0000
        /*0014*/ 	.byte	0x00, 0xf0, 0x01, 0x20


	//----- nvinfo : EIATTR_AT_ENTRY_FRAGMENTS
	.align		4
.L_33:
        /*0018*/ 	.byte	0x04, 0x4f
        /*001a*/ 	.short	(.L_35 - .L_34)


	//   ....[0]....
.L_34:
        /*001c*/ 	.word	0x00000007


	//----- nvinfo : EIATTR_RESERVED_SMEM_USED
	.align		4
.L_35:
        /*0020*/ 	.byte	0x01, 0x41
	.zero		2


	//----- nvinfo : EIATTR_SPARSE_MMA_MASK
	.align		4
        /*0024*/ 	.byte	0x03, 0x50
        /*0026*/ 	.short	0x0000


	//----- nvinfo : EIATTR_TCGEN05_2CTA_USED
	.align		4
        /*0028*/ 	.byte	0x01, 0x52
	.zero		2


	//----- nvinfo : EIATTR_MAXREG_COUNT
	.align		4
        /*002c*/ 	.byte	0x03, 0x1b
        /*002e*/ 	.short	0x00ff


	//----- nvinfo : EIATTR_NUM_BARRIERS
	.align		4
        /*0030*/ 	.byte	0x02, 0x4c
        /*0032*/ 	.byte	0x07
	.zero		1


	//----- nvinfo : EIATTR_EXTERNS
	.align		4
        /*0034*/ 	.byte	0x04, 0x0f
        /*0036*/ 	.short	(.L_37 - .L_36)


	//   ....[0]....
	.align		4
.L_36:
        /*0038*/ 	.word	index@(__assertfail)


	//----- nvinfo : EIATTR_MERCURY_ISA_VERSION
	.align		4
.L_37:
        /*003c*/ 	.byte	0x03, 0x5f
        /*003e*/ 	.short	0x0101


	//----- nvinfo : EIATTR_INT_WARP_WIDE_INSTR_OFFSETS
	.align		4
        /*0040*/ 	.byte	0x04, 0x31
        /*0042*/ 	.short	(.L_39 - .L_38)


	//   ....[0]....
.L_38:
        /*0044*/ 	.word	0x00000d30


	//   ....[1]....
        /*0048*/ 	.word	0x00000dd0


	//   ....[2]....
        /*004c*/ 	.word	0x00002260


	//   ....[3]....
        /*0050*/ 	.word	0x00004390


	//   ....[4]....
        /*0054*/ 	.word	0x000043b0


	//   ....[5]....
        /*0058*/ 	.word	0x000043e0


	//   ....[6]....
        /*005c*/ 	.word	0x00004d20


	//   ....[7]....
        /*0060*/ 	.word	0x00004d40


	//   ....[8]....
        /*0064*/ 	.word	0x00004e30


	//   ....[9]....
        /*0068*/ 	.word	0x00004ef0


	//   ....[10]....
        /*006c*/ 	.word	0x00004f10


	//   ....[11]....
        /*0070*/ 	.word	0x00005000


	//   ....[12]....
        /*0074*/ 	.word	0x000050d0


	//   ....[13]....
        /*0078*/ 	.word	0x000050f0


	//   ....[14]....
        /*007c*/ 	.word	0x00005220


	//   ....[15]....
        /*0080*/ 	.word	0x000053a0


	//   ....[16]....
        /*0084*/ 	.word	0x000053b0


	//   ....[17]....
        /*0088*/ 	.word	0x00005540


	//----- nvinfo : EIATTR_COOP_GROUP_MASK_REGIDS
	.align		4
.L_39:
        /*008c*/ 	.byte	0x04, 0x29
        /*008e*/ 	.short	(.L_41 - .L_40)


	//   ....[0]....
.L_40:
        /*0090*/ 	.word	0xffffffff


	//   ....[1]....
        /*0094*/ 	.word	0xffffffff


	//   ....[2]....
        /*0098*/ 	.word	0xffffffff


	//   ....[3]....
        /*009c*/ 	.word	0xffffffff


	//   ....[4]....
        /*00a0*/ 	.word	0xffffffff


	//   ....[5]....
        /*00a4*/ 	.word	0xffffffff


	//   ....[6]....
        /*00a8*/ 	.word	0xffffffff


	//   ....[7]....
        /*00ac*/ 	.word	0xffffffff


	//   ....[8]....
        /*00b0*/ 	.word	0xffffffff


	//   ....[9]....
        /*00b4*/ 	.word	0xffffffff


	//   ....[10]....
        /*00b8*/ 	.word	0xffffffff


	//   ....[11]....
        /*00bc*/ 	.word	0xffffffff


	//   ....[12]....
        /*00c0*/ 	.word	0xffffffff


	//   ....[13]....
        /*00c4*/ 	.word	0xffffffff


	//----- nvinfo : EIATTR_COOP_GROUP_INSTR_OFFSETS
	.align		4
.L_41:
        /*00c8*/ 	.byte	0x04, 0x28
        /*00ca*/ 	.short	(.L_43 - .L_42)


	//   ....[0]....
.L_42:
        /*00cc*/ 	.word	0x000000c0


	//   ....[1]....
        /*00d0*/ 	.word	0x00000500


	//   ....[2]....
        /*00d4*/ 	.word	0x000006a0


	//   ....[3]....
        /*00d8*/ 	.word	0x00000830


	//   ....[4]....
        /*00dc*/ 	.word	0x00000920


	//   ....[5]....
        /*00e0*/ 	.word	0x00000a80


	//   ....[6]....
        /*00e4*/ 	.word	0x00000c10


	//   ....[7]....
        /*00e8*/ 	.word	0x00000e50


	//   ....[8]....
        /*00ec*/ 	.word	0x00002140


	//   ....[9]....
        /*00f0*/ 	.word	0x00002fb0


	//   ....[10]....
        /*00f4*/ 	.word	0x00003480


	//   ....[11]....
        /*00f8*/ 	.word	0x000034b0


	//   ....[12]....
        /*00fc*/ 	.word	0x00004290


	//   ....[13]....
        /*0100*/ 	.word	0x000044a0


	//----- nvinfo : EIATTR_VRC_CTA_INIT_COUNT
	.align		4
.L_43:
        /*0104*/ 	.byte	0x02, 0x4a
        /*0106*/ 	.byte	0x80
	.zero		1


	//----- nvinfo : EIATTR_SYSCALL_OFFSETS
	.align		4
        /*0108*/ 	.byte	0x04, 0x46
        /*010a*/ 	.short	(.L_45 - .L_44)


	//   ....[0]....
.L_44:
        /*010c*/ 	.word	0x00006030


	//   ....[1]....
        /*0110*/ 	.word	0x00006120


	//   ....[2]....
        /*0114*/ 	.word	0x00006890


	//   ....[3]....
        /*0118*/ 	.word	0x00007250


	//   ....[4]....
        /*011c*/ 	.word	0x00007bf0


	//   ....[5]....
        /*0120*/ 	.word	0x00008590


	//----- nvinfo : EIATTR_MBARRIER_INSTR_OFFSETS
	.align		4
.L_45:
        /*0124*/ 	.byte	0x04, 0x39
        /*0126*/ 	.short	(.L_47 - .L_46)


	//   ....[0]....
.L_46:
        /*0128*/ 	.word	0x000005f0
        /*012c*/ 	.word	0x000000ff
        /*0130*/ 	.word	0x00000000
        /*0134*/ 	.short	0x0100
        /*0136*/ 	.byte	0x08
	.zero		1


	//   ....[1]....
        /*0138*/ 	.word	0x00000600
        /*013c*/ 	.word	0x000000ff
        /*0140*/ 	.word	0x00000028
        /*0144*/ 	.short	0x0100
        /*0146*/ 	.byte	0x08
	.zero		1


	//   ....[2]....
        /*0148*/ 	.word	0x00000610
        /*014c*/ 	.word	0x000000ff
        /*0150*/ 	.word	0x00000008
        /*0154*/ 	.short	0x0100
        /*0156*/ 	.byte	0x08
	.zero		1


	//   ....[3]....
        /*0158*/ 	.word	0x00000620
        /*015c*/ 	.word	0x000000ff
        /*0160*/ 	.word	0x00000030
        /*0164*/ 	.short	0x0100
        /*0166*/ 	.byte	0x08
	.zero		1


	//   ....[4]....
        /*0168*/ 	.word	0x00000630
        /*016c*/ 	.word	0x000000ff
        /*0170*/ 	.word	0x00000010
        /*0174*/ 	.short	0x0100
        /*0176*/ 	.byte	0x08
	.zero		1


	//   ....[5]....
        /*0178*/ 	.word	0x00000640
        /*017c*/ 	.word	0x000000ff
        /*0180*/ 	.word	0x00000038
        /*0184*/ 	.short	0x0100
        /*0186*/ 	.byte	0x08
	.zero		1


	//   ....[6]....
        /*0188*/ 	.word	0x00000650
        /*018c*/ 	.word	0x000000ff
        /*0190*/ 	.word	0x00000018
        /*0194*/ 	.short	0x0100
        /*0196*/ 	.byte	0x08
	.zero		1


	//   ....[7]....
        /*0198*/ 	.word	0x00000660
        /*019c*/ 	.word	0x000000ff
        /*01a0*/ 	.word	0x00000040
        /*01a4*/ 	.short	0x0100
        /*01a6*/ 	.byte	0x08
	.zero		1


	//   ....[8]....
        /*01a8*/ 	.word	0x00000670
        /*01ac*/ 	.word	0x000000ff
        /*01b0*/ 	.word	0x00000020
        /*01b4*/ 	.short	0x0100
        /*01b6*/ 	.byte	0x08
	.zero		1


	//   ....[9]....
        /*01b8*/ 	.word	0x00000680
        /*01bc*/ 	.word	0x000000ff
        /*01c0*/ 	.word	0x00000048
        /*01c4*/ 	.short	0x0100
        /*01c6*/ 	.byte	0x08
	.zero		1


	//   ....[10]....
        /*01c8*/ 	.word	0x000007a0
        /*01cc*/ 	.word	0x000000ff
        /*01d0*/ 	.word	0x00000050
        /*01d4*/ 	.short	0x0100
        /*01d6*/ 	.byte	0x09
	.zero		1


	//   ....[11]....
        /*01d8*/ 	.word	0x000007b0
        /*01dc*/ 	.word	0x000000ff
        /*01e0*/ 	.word	0x00000070
        /*01e4*/ 	.short	0x0100
        /*01e6*/ 	.byte	0x09
	.zero		1


	//   ....[12]....
        /*01e8*/ 	.word	0x000007c0
        /*01ec*/ 	.word	0x000000ff
        /*01f0*/ 	.word	0x00000058
        /*01f4*/ 	.short	0x0100
        /*01f6*/ 	.byte	0x09
	.zero		1


	//   ....[13]....
        /*01f8*/ 	.word	0x000007d0
        /*01fc*/ 	.word	0x000000ff
        /*0200*/ 	.word	0x00000078
        /*0204*/ 	.short	0x0100
        /*0206*/ 	.byte	0x09
	.zero		1


	//   ....[14]....
        /*0208*/ 	.word	0x000007e0
        /*020c*/ 	.word	0x000000ff
        /*0210*/ 	.word	0x00000060
        /*0214*/ 	.short	0x0100
        /*0216*/ 	.byte	0x09
	.zero		1


	//   ....[15]....
        /*0218*/ 	.word	0x000007f0
        /*021c*/ 	.word	0x000000ff
        /*0220*/ 	.word	0x00000080
        /*0224*/ 	.short	0x0100
        /*0226*/ 	.byte	0x09
	.zero		1


	//   ....[16]....
        /*0228*/ 	.word	0x00000800
        /*022c*/ 	.word	0x000000ff
        /*0230*/ 	.word	0x00000068
        /*0234*/ 	.short	0x0100
        /*0236*/ 	.byte	0x09
	.zero		1


	//   ....[17]....
        /*0238*/ 	.word	0x00000810
        /*023c*/ 	.word	0x000000ff
        /*0240*/ 	.word	0x00000088
        /*0244*/ 	.short	0x0100
        /*0246*/ 	.byte	0x09
	.zero		1


	//   ....[18]....
        /*0248*/ 	.word	0x000008f0
        /*024c*/ 	.word	0x000000ff
        /*0250*/ 	.word	0x00000090
        /*0254*/ 	.short	0x0100
        /*0256*/ 	.byte	0x08
	.zero		1


	//   ....[19]....
        /*0258*/ 	.word	0x00000900
        /*025c*/ 	.word	0x000000ff
        /*0260*/ 	.word	0x00000098
        /*0264*/ 	.short	0x0100
        /*0266*/ 	.byte	0x08
	.zero		1


	//   ....[20]....
        /*0268*/ 	.word	0x00000a30
        /*026c*/ 	.word	0x000000ff
        /*0270*/ 	.word	0x000000a0
        /*0274*/ 	.short	0x0100
        /*0276*/ 	.byte	0x08
	.zero		1


	//   ....[21]....
        /*0278*/ 	.word	0x00000a40
        /*027c*/ 	.word	0x000000ff
        /*0280*/ 	.word	0x000000b0
        /*0284*/ 	.short	0x0100
        /*0286*/ 	.byte	0x08
	.zero		1


	//   ....[22]....
        /*0288*/ 	.word	0x00000a50
        /*028c*/ 	.word	0x000000ff
        /*0290*/ 	.word	0x000000a8
        /*0294*/ 	.short	0x0100
        /*0296*/ 	.byte	0x08
	.zero		1


	//   ....[23]....
        /*0298*/ 	.word	0x00000a60
        /*029c*/ 	.word	0x000000ff
        /*02a0*/ 	.word	0x000000b8
        /*02a4*/ 	.short	0x0100
        /*02a6*/ 	.byte	0x08
	.zero		1


	//   ....[24]....
        /*02a8*/ 	.word	0x00000b80
        /*02ac*/ 	.word	0x000000ff
        /*02b0*/ 	.word	0x000000c0
        /*02b4*/ 	.short	0x0100
        /*02b6*/ 	.byte	0x09
	.zero		1


	//   ....[25]....
        /*02b8*/ 	.word	0x00000b90
        /*02bc*/ 	.word	0x000000ff
        /*02c0*/ 	.word	0x000000e0
        /*02c4*/ 	.short	0x0100
        /*02c6*/ 	.byte	0x09
	.zero		1


	//   ....[26]....
        /*02c8*/ 	.word	0x00000ba0
        /*02cc*/ 	.word	0x000000ff
        /*02d0*/ 	.word	0x000000c8
        /*02d4*/ 	.short	0x0100
        /*02d6*/ 	.byte	0x09
	.zero		1


	//   ....[27]....
        /*02d8*/ 	.word	0x00000bb0
        /*02dc*/ 	.word	0x000000ff
        /*02e0*/ 	.word	0x000000e8
        /*02e4*/ 	.short	0x0100
        /*02e6*/ 	.byte	0x09
	.zero		1


	//   ....[28]....
        /*02e8*/ 	.word	0x00000bc0
        /*02ec*/ 	.word	0x000000ff
        /*02f0*/ 	.word	0x000000d0
        /*02f4*/ 	.short	0x0100
        /*02f6*/ 	.byte	0x09
	.zero		1


	//   ....[29]....
        /*02f8*/ 	.word	0x00000bd0
        /*02fc*/ 	.word	0x000000ff
        /*0300*/ 	.word	0x000000f0
        /*0304*/ 	.short	0x0100
        /*0306*/ 	.byte	0x09
	.zero		1


	//   ....[30]....
        /*0308*/ 	.word	0x00000be0
        /*030c*/ 	.word	0x000000ff
        /*0310*/ 	.word	0x000000d8
        /*0314*/ 	.short	0x0100
        /*0316*/ 	.byte	0x09
	.zero		1


	//   ....[31]....
        /*0318*/ 	.word	0x00000bf0
        /*031c*/ 	.word	0x000000ff
        /*0320*/ 	.word	0x000000f8
        /*0324*/ 	.short	0x0100
        /*0326*/ 	.byte	0x09
	.zero		1


	//   ....[32]....
        /*0328*/ 	.word	0x00000ce0
        /*032c*/ 	.word	0x000000ff
        /*0330*/ 	.word	0x00000100
        /*0334*/ 	.short	0x0100
        /*0336*/ 	.byte	0x08
	.zero		1


	//   ....[33]....
        /*0338*/ 	.word	0x00000cf0
        /*033c*/ 	.word	0x000000ff
        /*0340*/ 	.word	0x00000110
        /*0344*/ 	.short	0x0100
        /*0346*/ 	.byte	0x08
	.zero		1


	//   ....[34]....
        /*0348*/ 	.word	0x00000d00
        /*034c*/ 	.word	0x000000ff
        /*0350*/ 	.word	0x00000108
        /*0354*/ 	.short	0x0100
        /*0356*/ 	.byte	0x08
	.zero		1


	//   ....[35]....
        /*0358*/ 	.word	0x00000d10
        /*035c*/ 	.word	0x000000ff
        /*0360*/ 	.word	0x00000118
        /*0364*/ 	.short	0x0100
        /*0366*/ 	.byte	0x08
	.zero		1


	//   ....[36]....
        /*0368*/ 	.word	0x00000e00
        /*036c*/ 	.word	0x000000ff
        /*0370*/ 	.word	0x00000120
        /*0374*/ 	.short	0x0100
        /*0376*/ 	.byte	0x07
	.zero		1


	//   ....[37]....
        /*0378*/ 	.word	0x00001810
        /*037c*/ 	.word	0x00000003
        /*0380*/ 	.word	0x00000110
        /*0384*/ 	.short	0x010a
        /*0386*/ 	.byte	0xff
	.zero		1


	//   ....[38]....
        /*0388*/ 	.word	0x00001840
        /*038c*/ 	.word	0x00000003
        /*0390*/ 	.word	0x00000100
        /*0394*/ 	.short	0x0101
        /*0396*/ 	.byte	0xff
	.zero		1


	//   ....[39]....
        /*0398*/ 	.word	0x00001940
        /*039c*/ 	.word	0x000000ff
        /*03a0*/ 	.word	0x00000028
        /*03a4*/ 	.short	0x010a
        /*03a6*/ 	.byte	0x08
	.zero		1


	//   ....[40]....
        /*03a8*/ 	.word	0x00001a00
        /*03ac*/ 	.word	0x000000ff
        /*03b0*/ 	.word	0x00000028
        /*03b4*/ 	.short	0x010a
        /*03b6*/ 	.byte	0x21
	.zero		1


	//   ....[41]....
        /*03b8*/ 	.word	0x00001bb0
        /*03bc*/ 	.word	0x000000ff
        /*03c0*/ 	.word	0x00000028
        /*03c4*/ 	.short	0x010a
        /*03c6*/ 	.byte	0x08
	.zero		1


	//   ....[42]....
        /*03c8*/ 	.word	0x00001d60
        /*03cc*/ 	.word	0x000000ff
        /*03d0*/ 	.word	0x00000098
        /*03d4*/ 	.short	0x0101
        /*03d6*/ 	.byte	0x06
	.zero		1


	//   ....[43]....
        /*03d8*/ 	.word	0x00001d80
        /*03dc*/ 	.word	0x000000ff
        /*03e0*/ 	.word	0x00000028
        /*03e4*/ 	.short	0x010a
        /*03e6*/ 	.byte	0x08
	.zero		1


	//   ....[44]....
        /*03e8*/ 	.word	0x00001e00
        /*03ec*/ 	.word	0x000000ff
        /*03f0*/ 	.word	0x00000028
        /*03f4*/ 	.short	0x010a
        /*03f6*/ 	.byte	0x21
	.zero		1


	//   ....[45]....
        /*03f8*/ 	.word	0x00001f90
        /*03fc*/ 	.word	0x000000ff
        /*0400*/ 	.word	0x00000028
        /*0404*/ 	.short	0x010a
        /*0406*/ 	.byte	0x08
	.zero		1


	//   ....[46]....
        /*0408*/ 	.word	0x00002170
        /*040c*/ 	.word	0x00000002
        /*0410*/ 	.word	0x000000a0
        /*0414*/ 	.short	0x010a
        /*0416*/ 	.byte	0xff
	.zero		1


	//   ....[47]....
        /*0418*/ 	.word	0x00002230
        /*041c*/ 	.word	0x00000002
        /*0420*/ 	.word	0x00000000
        /*0424*/ 	.short	0x0101
        /*0426*/ 	.byte	0xff
	.zero		1


	//   ....[48]....
        /*0428*/ 	.word	0x00002790
        /*042c*/ 	.word	0x000000ff
        /*0430*/ 	.word	0x00000000
        /*0434*/ 	.short	0x010a
        /*0436*/ 	.byte	0x04
	.zero		1


	//   ....[49]....
        /*0438*/ 	.word	0x00002820
        /*043c*/ 	.word	0x000000ff
        /*0440*/ 	.word	0x00000000
        /*0444*/ 	.short	0x010a
        /*0446*/ 	.byte	0x04
	.zero		1


	//   ....[50]....
        /*0448*/ 	.word	0x000028b0
        /*044c*/ 	.word	0x000000ff
        /*0450*/ 	.word	0x00000000
        /*0454*/ 	.short	0x010a
        /*0456*/ 	.byte	0x04
	.zero		1


	//   ....[51]....
        /*0458*/ 	.word	0x00002940
        /*045c*/ 	.word	0x000000ff
        /*0460*/ 	.word	0x00000000
        /*0464*/ 	.short	0x010a
        /*0466*/ 	.byte	0x04
	.zero		1


	//   ....[52]....
        /*0468*/ 	.word	0x000029e0
        /*046c*/ 	.word	0x00000000
        /*0470*/ 	.word	0x00000000
        /*0474*/ 	.short	0x010a
        /*0476*/ 	.byte	0xff
	.zero		1


	//   ....[53]....
        /*0478*/ 	.word	0x00002b10
        /*047c*/ 	.word	0x00000000
        /*0480*/ 	.word	0x00000100
        /*0484*/ 	.short	0x010a
        /*0486*/ 	.byte	0xff
	.zero		1


	//   ....[54]....
        /*0488*/ 	.word	0x00002b80
        /*048c*/ 	.word	0x00000004
        /*0490*/ 	.word	0x00000000
        /*0494*/ 	.short	0x0101
        /*0496*/ 	.byte	0xff
	.zero		1


	//   ....[55]....
        /*0498*/ 	.word	0x00002ba0
        /*049c*/ 	.word	0x000000ff
        /*04a0*/ 	.word	0x000000b0
        /*04a4*/ 	.short	0x010a
        /*04a6*/ 	.byte	0x05
	.zero		1


	//   ....[56]....
        /*04a8*/ 	.word	0x00002cc0
        /*04ac*/ 	.word	0x00000000
        /*04b0*/ 	.word	0x000000a0
        /*04b4*/ 	.short	0x010a
        /*04b6*/ 	.byte	0xff
	.zero		1


	//   ....[57]....
        /*04b8*/ 	.word	0x00002dc0
        /*04bc*/ 	.word	0x00000000
        /*04c0*/ 	.word	0x00000000
        /*04c4*/ 	.short	0x0101
        /*04c6*/ 	.byte	0xff
	.zero		1


	//   ....[58]....
        /*04c8*/ 	.word	0x00002e50
        /*04cc*/ 	.word	0x000000ff
        /*04d0*/ 	.word	0x000000b0
        /*04d4*/ 	.short	0x0106
        /*04d6*/ 	.byte	0x05
	.zero		1


	//   ....[59]....
        /*04d8*/ 	.word	0x00002e70
        /*04dc*/ 	.word	0x000000ff
        /*04e0*/ 	.word	0x000000b0
        /*04e4*/ 	.short	0x010a
        /*04e6*/ 	.byte	0x05
	.zero		1


	//   ....[60]....
        /*04e8*/ 	.word	0x00002f00
        /*04ec*/ 	.word	0x000000ff
        /*04f0*/ 	.word	0x000000b0
        /*04f4*/ 	.short	0x0106
        /*04f6*/ 	.byte	0x04
	.zero		1


	//   ....[61]....
        /*04f8*/ 	.word	0x00002f40
        /*04fc*/ 	.word	0x00000000
        /*0500*/ 	.word	0x000000b0
        /*0504*/ 	.short	0x010a
        /*0506*/ 	.byte	0xff
	.zero		1


	//   ....[62]....
        /*0508*/ 	.word	0x00003180
        /*050c*/ 	.word	0x000000ff
        /*0510*/ 	.word	0x00000008
        /*0514*/ 	.short	0x010a
        /*0516*/ 	.byte	0x06
	.zero		1


	//   ....[63]....
        /*0518*/ 	.word	0x000031a0
        /*051c*/ 	.word	0x000000ff
        /*0520*/ 	.word	0x00000008
        /*0524*/ 	.short	0x010a
        /*0526*/ 	.byte	0x06
	.zero		1


	//   ....[64]....
        /*0528*/ 	.word	0x00003330
        /*052c*/ 	.word	0x000000ff
        /*0530*/ 	.word	0x00000008
        /*0534*/ 	.short	0x010a
        /*0536*/ 	.byte	0x06
	.zero		1


	//   ....[65]....
        /*0538*/ 	.word	0x00003350
        /*053c*/ 	.word	0x000000ff
        /*0540*/ 	.word	0x00000008
        /*0544*/ 	.short	0x010a
        /*0546*/ 	.byte	0x06
	.zero		1


	//   ....[66]....
        /*0548*/ 	.word	0x00003410
        /*054c*/ 	.word	0x000000ff
        /*0550*/ 	.word	0x00000000
        /*0554*/ 	.short	0x0101
        /*0556*/ 	.byte	0x07
	.zero		1


	//   ....[67]....
        /*0558*/ 	.word	0x000037d0
        /*055c*/ 	.word	0x00000000
        /*0560*/ 	.word	0x000000a0
        /*0564*/ 	.short	0x010a
        /*0566*/ 	.byte	0xff
	.zero		1


	//   ....[68]....
        /*0568*/ 	.word	0x00003890
        /*056c*/ 	.word	0x00000000
        /*0570*/ 	.word	0x00000000
        /*0574*/ 	.short	0x0101
        /*0576*/ 	.byte	0xff
	.zero		1


	//   ....[69]....
        /*0578*/ 	.word	0x00003940
        /*057c*/ 	.word	0x000000ff
        /*0580*/ 	.word	0x00000000
        /*0584*/ 	.short	0x010a
        /*0586*/ 	.byte	0x09
	.zero		1


	//   ....[70]....
        /*0588*/ 	.word	0x00003960
        /*058c*/ 	.word	0x000000ff
        /*0590*/ 	.word	0x000000e0
        /*0594*/ 	.short	0x010a
        /*0596*/ 	.byte	0x08
	.zero		1


	//   ....[71]....
        /*0598*/ 	.word	0x00003a10
        /*059c*/ 	.word	0x000000ff
        /*05a0*/ 	.word	0x00000000
        /*05a4*/ 	.short	0x010a
        /*05a6*/ 	.byte	0x0e
	.zero		1


	//   ....[72]....
        /*05a8*/ 	.word	0x00003b40
        /*05ac*/ 	.word	0x000000ff
        /*05b0*/ 	.word	0x00000000
        /*05b4*/ 	.short	0x010a
        /*05b6*/ 	.byte	0x26
	.zero		1


	//   ....[73]....
        /*05b8*/ 	.word	0x00003f80
        /*05bc*/ 	.word	0x000000ff
        /*05c0*/ 	.word	0x00000000
        /*05c4*/ 	.short	0x010a
        /*05c6*/ 	.byte	0x08
	.zero		1


	//   ....[74]....
        /*05c8*/ 	.word	0x00004010
        /*05cc*/ 	.word	0x000000ff
        /*05d0*/ 	.word	0x00000000
        /*05d4*/ 	.short	0x010a
        /*05d6*/ 	.byte	0x08
	.zero		1


	//   ....[75]....
        /*05d8*/ 	.word	0x000040a0
        /*05dc*/ 	.word	0x000000ff
        /*05e0*/ 	.word	0x00000000
        /*05e4*/ 	.short	0x010a
        /*05e6*/ 	.byte	0x08
	.zero		1


	//   ....[76]....
        /*05e8*/ 	.word	0x00004140
        /*05ec*/ 	.word	0x00000000
        /*05f0*/ 	.word	0x00000000
        /*05f4*/ 	.short	0x010a
        /*05f6*/ 	.byte	0xff
	.zero		1


	//   ....[77]....
        /*05f8*/ 	.word	0x00004180
        /*05fc*/ 	.word	0x00000000
        /*0600*/ 	.word	0x00000000
        /*0604*/ 	.short	0x010a
        /*0606*/ 	.byte	0xff
	.zero		1


	//   ....[78]....
        /*0608*/ 	.word	0x000041f0
        /*060c*/ 	.word	0x000000ff
        /*0610*/ 	.word	0x00000000
        /*0614*/ 	.short	0x0101
        /*0616*/ 	.byte	0x05
	.zero		1


	//   ....[79]....
        /*0618*/ 	.word	0x00004230
        /*061c*/ 	.word	0x000000ff
        /*0620*/ 	.word	0x00000120
        /*0624*/ 	.short	0x010a
        /*0626*/ 	.byte	0x07
	.zero		1


	//   ....[80]....
        /*0628*/ 	.word	0x00004280
        /*062c*/ 	.word	0x000000ff
        /*0630*/ 	.word	0x00000000
        /*0634*/ 	.short	0x0101
        /*0636*/ 	.byte	0x05
	.zero		1


	//   ....[81]....
        /*0638*/ 	.word	0x000046d0
        /*063c*/ 	.word	0x00000000
        /*0640*/ 	.word	0x000000a0
        /*0644*/ 	.short	0x010a
        /*0646*/ 	.byte	0xff
	.zero		1


	//   ....[82]....
        /*0648*/ 	.word	0x00004790
        /*064c*/ 	.word	0x00000000
        /*0650*/ 	.word	0x00000000
        /*0654*/ 	.short	0x0101
        /*0656*/ 	.byte	0xff
	.zero		1


	//   ....[83]....
        /*0658*/ 	.word	0x00004ab0
        /*065c*/ 	.word	0x000000ff
        /*0660*/ 	.word	0x00000098
        /*0664*/ 	.short	0x010a
        /*0666*/ 	.byte	0x07
	.zero		1


	//   ....[84]....
        /*0668*/ 	.word	0x00004ca0
        /*066c*/ 	.word	0x000000ff
        /*0670*/ 	.word	0x00000070
        /*0674*/ 	.short	0x010a
        /*0676*/ 	.byte	0x07
	.zero		1


	//   ....[85]....
        /*0678*/ 	.word	0x00004e90
        /*067c*/ 	.word	0x000000ff
        /*0680*/ 	.word	0x00000050
        /*0684*/ 	.short	0x010b
        /*0686*/ 	.byte	0x07
	.zero		1


	//   ....[86]....
        /*0688*/ 	.word	0x00004ea0
        /*068c*/ 	.word	0x000000ff
        /*0690*/ 	.word	0x00000000
        /*0694*/ 	.short	0x0101
        /*0696*/ 	.byte	0x0e
	.zero		1


	//   ....[87]....
        /*0698*/ 	.word	0x00004ec0
        /*069c*/ 	.word	0x000000ff
        /*06a0*/ 	.word	0x00000078
        /*06a4*/ 	.short	0x010a
        /*06a6*/ 	.byte	0x07
	.zero		1


	//   ....[88]....
        /*06a8*/ 	.word	0x00005070
        /*06ac*/ 	.word	0x000000ff
        /*06b0*/ 	.word	0x00000058
        /*06b4*/ 	.short	0x010b
        /*06b6*/ 	.byte	0x07
	.zero		1


	//   ....[89]....
        /*06b8*/ 	.word	0x00005080
        /*06bc*/ 	.word	0x000000ff
        /*06c0*/ 	.word	0x00000000
        /*06c4*/ 	.short	0x0101
        /*06c6*/ 	.byte	0x0e
	.zero		1


	//   ....[90]....
        /*06c8*/ 	.word	0x00005090
        /*06cc*/ 	.word	0x000000ff
        /*06d0*/ 	.word	0x00000080
        /*06d4*/ 	.short	0x010a
        /*06d6*/ 	.byte	0x07
	.zero		1


	//   ....[91]....
        /*06d8*/ 	.word	0x000052c0
        /*06dc*/ 	.word	0x000000ff
        /*06e0*/ 	.word	0x00000060
        /*06e4*/ 	.short	0x010b
        /*06e6*/ 	.byte	0x07
	.zero		1


	//   ....[92]....
        /*06e8*/ 	.word	0x00005330
        /*06ec*/ 	.word	0x000000ff
        /*06f0*/ 	.word	0x00000000
        /*06f4*/ 	.short	0x0101
        /*06f6*/ 	.byte	0x0e
	.zero		1


	//   ....[93]....
        /*06f8*/ 	.word	0x00005370
        /*06fc*/ 	.word	0x000000ff
        /*0700*/ 	.word	0x00000088
        /*0704*/ 	.short	0x010a
        /*0706*/ 	.byte	0x07
	.zero		1


	//   ....[94]....
        /*0708*/ 	.word	0x000055a0
        /*070c*/ 	.word	0x000000ff
        /*0710*/ 	.word	0x00000068
        /*0714*/ 	.short	0x010b
        /*0716*/ 	.byte	0x07
	.zero		1


	//   ....[95]....
        /*0718*/ 	.word	0x000055c0
        /*071c*/ 	.word	0x000000ff
        /*0720*/ 	.word	0x00000000
        /*0724*/ 	.short	0x0101
        /*0726*/ 	.byte	0x0d
	.zero		1


	//   ....[96]....
        /*0728*/ 	.word	0x000055f0
        /*072c*/ 	.word	0x000000ff
        /*0730*/ 	.word	0x00000070
        /*0734*/ 	.short	0x010a
        /*0736*/ 	.byte	0x07
	.zero		1


	//   ....[97]....
        /*0738*/ 	.word	0x00005610
        /*073c*/ 	.word	0x000000ff
        /*0740*/ 	.word	0x00000078
        /*0744*/ 	.short	0x010a
        /*0746*/ 	.byte	0x07
	.zero		1


	//   ....[98]....
        /*0748*/ 	.word	0x00005630
        /*074c*/ 	.word	0x000000ff
        /*0750*/ 	.word	0x00000080
        /*0754*/ 	.short	0x010a
        /*0756*/ 	.byte	0x07
	.zero		1


	//   ....[99]....
        /*0758*/ 	.word	0x00005670
        /*075c*/ 	.word	0x00000000
        /*0760*/ 	.word	0x00000088
        /*0764*/ 	.short	0x010a
        /*0766*/ 	.byte	0xff
	.zero		1


	//   ....[100]....
        /*0768*/ 	.word	0x000059f0
        /*076c*/ 	.word	0x00000000
        /*0770*/ 	.word	0x000000a0
        /*0774*/ 	.short	0x010a
        /*0776*/ 	.byte	0xff
	.zero		1


	//   ....[101]....
        /*0778*/ 	.word	0x00005b00
        /*077c*/ 	.word	0x00000000
        /*0780*/ 	.word	0x00000000
        /*0784*/ 	.short	0x0101
        /*0786*/ 	.byte	0xff
	.zero		1


	//   ....[102]....
        /*0788*/ 	.word	0x00006550
        /*078c*/ 	.word	0x000000ff
        /*0790*/ 	.word	0x00000050
        /*0794*/ 	.short	0x010a
        /*0796*/ 	.byte	0x30
	.zero		1


	//   ....[103]....
        /*0798*/ 	.word	0x00006590
        /*079c*/ 	.word	0x00000058
        /*07a0*/ 	.word	0x000000c0
        /*07a4*/ 	.short	0x010a
        /*07a6*/ 	.byte	0xff
	.zero		1


	//   ....[104]....
        /*07a8*/ 	.word	0x00006680
        /*07ac*/ 	.word	0x000000ff
        /*07b0*/ 	.word	0x00000050
        /*07b4*/ 	.short	0x010a
        /*07b6*/ 	.byte	0x30
	.zero		1


	//   ....[105]....
        /*07b8*/ 	.word	0x00006770
        /*07bc*/ 	.word	0x00000058
        /*07c0*/ 	.word	0x000000c0
        /*07c4*/ 	.short	0x010a
        /*07c6*/ 	.byte	0xff
	.zero		1


	//   ....[106]....
        /*07c8*/ 	.word	0x00006f80
        /*07cc*/ 	.word	0x00000000
        /*07d0*/ 	.word	0x00000000
        /*07d4*/ 	.short	0x0101
        /*07d6*/ 	.byte	0xff
	.zero		1


	//   ....[107]....
        /*07d8*/ 	.word	0x00006f90
        /*07dc*/ 	.word	0x00000003
        /*07e0*/ 	.word	0x00000050
        /*07e4*/ 	.short	0x010a
        /*07e6*/ 	.byte	0xff
	.zero		1


	//   ....[108]....
        /*07e8*/ 	.word	0x00007070
        /*07ec*/ 	.word	0x00000003
        /*07f0*/ 	.word	0x00000050
        /*07f4*/ 	.short	0x010a
        /*07f6*/ 	.byte	0xff
	.zero		1


	//   ....[109]....
        /*07f8*/ 	.word	0x00007920
        /*07fc*/ 	.word	0x0000005b
        /*0800*/ 	.word	0x00000000
        /*0804*/ 	.short	0x0101
        /*0806*/ 	.byte	0xff
	.zero		1


	//   ....[110]....
        /*0808*/ 	.word	0x00007940
        /*080c*/ 	.word	0x0000005c
        /*0810*/ 	.word	0x00000050
        /*0814*/ 	.short	0x010a
        /*0816*/ 	.byte	0xff
	.zero		1


	//   ....[111]....
        /*0818*/ 	.word	0x00007a10
        /*081c*/ 	.word	0x0000005c
        /*0820*/ 	.word	0x00000050
        /*0824*/ 	.short	0x010a
        /*0826*/ 	.byte	0xff
	.zero		1


	//   ....[112]....
        /*0828*/ 	.word	0x000082c0
        /*082c*/ 	.word	0x0000005b
        /*0830*/ 	.word	0x00000000
        /*0834*/ 	.short	0x0101
        /*0836*/ 	.byte	0xff
	.zero		1


	//   ....[113]....
        /*0838*/ 	.word	0x000082e0
        /*083c*/ 	.word	0x0000005c
        /*0840*/ 	.word	0x00000050
        /*0844*/ 	.short	0x010a
        /*0846*/ 	.byte	0xff
	.zero		1


	//   ....[114]....
        /*0848*/ 	.word	0x000083b0
        /*084c*/ 	.word	0x0000005c
        /*0850*/ 	.word	0x00000050
        /*0854*/ 	.short	0x010a
        /*0856*/ 	.byte	0xff
	.zero		1


	//   ....[115]....
        /*0858*/ 	.word	0x000086c0
        /*085c*/ 	.word	0x00000058
        /*0860*/ 	.word	0x00000000
        /*0864*/ 	.short	0x0101
        /*0866*/ 	.byte	0xff
	.zero		1


	//   ....[116]....
        /*0868*/ 	.word	0x00008cb0
        /*086c*/ 	.word	0x00000002
        /*0870*/ 	.word	0x00000000
        /*0874*/ 	.short	0x0101
        /*0876*/ 	.byte	0xff
	.zero		1


	//   ....[117]....
        /*0878*/ 	.word	0x00008f20
        /*087c*/ 	.word	0x000000ff
        /*0880*/ 	.word	0x00000000
        /*0884*/ 	.short	0x0101
        /*0886*/ 	.byte	0x04
	.zero		1


	//   ....[118]....
        /*0888*/ 	.word	0x00008f40
        /*088c*/ 	.word	0x00000003
        /*0890*/ 	.word	0x00000110
        /*0894*/ 	.short	0x010a
        /*0896*/ 	.byte	0xff
	.zero		1


	//   ....[119]....
        /*0898*/ 	.word	0x00008fa0
        /*089c*/ 	.word	0x00000002
        /*08a0*/ 	.word	0x00000028
        /*08a4*/ 	.short	0x010a
        /*08a6*/ 	.byte	0xff
	.zero		1


	//   ....[120]....
        /*08a8*/ 	.word	0x00009000
        /*08ac*/ 	.word	0x00000002
        /*08b0*/ 	.word	0x00000028
        /*08b4*/ 	.short	0x010a
        /*08b6*/ 	.byte	0xff
	.zero		1


	//   ....[121]....
        /*08b8*/ 	.word	0x00009050
        /*08bc*/ 	.word	0x00000002
        /*08c0*/ 	.word	0x000000a0
        /*08c4*/ 	.short	0x010a
        /*08c6*/ 	.byte	0xff
	.zero		1


	//   ....[122]....
        /*08c8*/ 	.word	0x000090b0
        /*08cc*/ 	.word	0x00000000
        /*08d0*/ 	.word	0x00000000
        /*08d4*/ 	.short	0x010a
        /*08d6*/ 	.byte	0xff
	.zero		1


	//   ....[123]....
        /*08d8*/ 	.word	0x00009110
        /*08dc*/ 	.word	0x00000000
        /*08e0*/ 	.word	0x00000000
        /*08e4*/ 	.short	0x010a
        /*08e6*/ 	.byte	0xff
	.zero		1


	//   ....[124]....
        /*08e8*/ 	.word	0x00009170
        /*08ec*/ 	.word	0x00000000
        /*08f0*/ 	.word	0x00000000
        /*08f4*/ 	.short	0x010a
        /*08f6*/ 	.byte	0xff
	.zero		1


	//   ....[125]....
        /*08f8*/ 	.word	0x000091d0
        /*08fc*/ 	.word	0x00000000
        /*0900*/ 	.word	0x00000000
        /*0904*/ 	.short	0x010a
        /*0906*/ 	.byte	0xff
	.zero		1


	//   ....[126]....
        /*0908*/ 	.word	0x00009220
        /*090c*/ 	.word	0x00000000
        /*0910*/ 	.word	0x00000100
        /*0914*/ 	.short	0x010a
        /*0916*/ 	.byte	0xff
	.zero		1


	//   ....[127]....
        /*0918*/ 	.word	0x00009280
        /*091c*/ 	.word	0x00000000
        /*0920*/ 	.word	0x000000b0
        /*0924*/ 	.short	0x010a
        /*0926*/ 	.byte	0xff
	.zero		1


	//   ....[128]....
        /*0928*/ 	.word	0x000092d0
        /*092c*/ 	.word	0x00000000
        /*0930*/ 	.word	0x000000a0
        /*0934*/ 	.short	0x010a
        /*0936*/ 	.byte	0xff
	.zero		1


	//   ....[129]....
        /*0938*/ 	.word	0x00009330
        /*093c*/ 	.word	0x00000000
        /*0940*/ 	.word	0x000000b0
        /*0944*/ 	.short	0x010a
        /*0946*/ 	.byte	0xff
	.zero		1


	//   ....[130]....
        /*0948*/ 	.word	0x00009390
        /*094c*/ 	.word	0x00000004
        /*0950*/ 	.word	0x00000008
        /*0954*/ 	.short	0x010a
        /*0956*/ 	.byte	0xff
	.zero		1


	//   ....[131]....
        /*0958*/ 	.word	0x00009470
        /*095c*/ 	.word	0x00000002
        /*0960*/ 	.word	0x00000008
        /*0964*/ 	.short	0x010a
        /*0966*/ 	.byte	0xff
	.zero		1


	//   ....[132]....
        /*0968*/ 	.word	0x000094c0
        /*096c*/ 	.word	0x00000000
        /*0970*/ 	.word	0x000000a0
        /*0974*/ 	.short	0x010a
        /*0976*/ 	.byte	0xff
	.zero		1


	//   ....[133]....
        /*0978*/ 	.word	0x00009520
        /*097c*/ 	.word	0x00000000
        /*0980*/ 	.word	0x000000e0
        /*0984*/ 	.short	0x010a
        /*0986*/ 	.byte	0xff
	.zero		1


	//   ....[134]....
        /*0988*/ 	.word	0x00009580
        /*098c*/ 	.word	0x00000000
        /*0990*/ 	.word	0x00000000
        /*0994*/ 	.short	0x010a
        /*0996*/ 	.byte	0xff
	.zero		1


	//   ....[135]....
        /*0998*/ 	.word	0x000095e0
        /*099c*/ 	.word	0x00000000
        /*09a0*/ 	.word	0x00000000
        /*09a4*/ 	.short	0x010a
        /*09a6*/ 	.byte	0xff
	.zero		1


	//   ....[136]....
        /*09a8*/ 	.word	0x00009640
        /*09ac*/ 	.word	0x00000000
        /*09b0*/ 	.word	0x00000000
        /*09b4*/ 	.short	0x010a
        /*09b6*/ 	.byte	0xff
	.zero		1


	//   ....[137]....
        /*09b8*/ 	.word	0x000096a0
        /*09bc*/ 	.word	0x00000000
        /*09c0*/ 	.word	0x00000000
        /*09c4*/ 	.short	0x010a
        /*09c6*/ 	.byte	0xff
	.zero		1


	//   ....[138]....
        /*09c8*/ 	.word	0x00009700
        /*09cc*/ 	.word	0x00000000
        /*09d0*/ 	.word	0x00000120
        /*09d4*/ 	.short	0x010a
        /*09d6*/ 	.byte	0xff
	.zero		1


	//   ....[139]....
        /*09d8*/ 	.word	0x00009750
        /*09dc*/ 	.word	0x00000000
        /*09e0*/ 	.word	0x000000a0
        /*09e4*/ 	.short	0x010a
        /*09e6*/ 	.byte	0xff
	.zero		1


	//   ....[140]....
        /*09e8*/ 	.word	0x000097b0
        /*09ec*/ 	.word	0x00000000
        /*09f0*/ 	.word	0x00000098
        /*09f4*/ 	.short	0x010a
        /*09f6*/ 	.byte	0xff
	.zero		1


	//   ....[141]....
        /*09f8*/ 	.word	0x00009810
        /*09fc*/ 	.word	0x00000003
        /*0a00*/ 	.word	0x00000070
        /*0a04*/ 	.short	0x010a
        /*0a06*/ 	.byte	0xff
	.zero		1


	//   ....[142]....
        /*0a08*/ 	.word	0x00009870
        /*0a0c*/ 	.word	0x00000003
        /*0a10*/ 	.word	0x00000078
        /*0a14*/ 	.short	0x010a
        /*0a16*/ 	.byte	0xff
	.zero		1


	//   ....[143]....
        /*0a18*/ 	.word	0x000098d0
        /*0a1c*/ 	.word	0x00000003
        /*0a20*/ 	.word	0x00000080
        /*0a24*/ 	.short	0x010a
        /*0a26*/ 	.byte	0xff
	.zero		1


	//   ....[144]....
        /*0a28*/ 	.word	0x00009930
        /*0a2c*/ 	.word	0x00000003
        /*0a30*/ 	.word	0x00000088
        /*0a34*/ 	.short	0x010a
        /*0a36*/ 	.byte	0xff
	.zero		1


	//   ....[145]....
        /*0a38*/ 	.word	0x00009990
        /*0a3c*/ 	.word	0x00000000
        /*0a40*/ 	.word	0x00000070
        /*0a44*/ 	.short	0x010a
        /*0a46*/ 	.byte	0xff
	.zero		1


	//   ....[146]....
        /*0a48*/ 	.word	0x000099f0
        /*0a4c*/ 	.word	0x00000000
        /*0a50*/ 	.word	0x00000078
        /*0a54*/ 	.short	0x010a
        /*0a56*/ 	.byte	0xff
	.zero		1


	//   ....[147]....
        /*0a58*/ 	.word	0x00009a50
        /*0a5c*/ 	.word	0x00000000
        /*0a60*/ 	.word	0x00000080
        /*0a64*/ 	.short	0x010a
        /*0a66*/ 	.byte	0xff
	.zero		1


	//   ....[148]....
        /*0a68*/ 	.word	0x00009aa0
        /*0a6c*/ 	.word	0x00000000
        /*0a70*/ 	.word	0x000000a0
        /*0a74*/ 	.short	0x010a
        /*0a76*/ 	.byte	0xff
	.zero		1


	//   ....[149]....
        /*0a78*/ 	.word	0x00009b00
        /*0a7c*/ 	.word	0x00000000
        /*0a80*/ 	.word	0x00000050
        /*0a84*/ 	.short	0x010a
        /*0a86*/ 	.byte	0xff
	.zero		1


	//   ....[150]....
        /*0a88*/ 	.word	0x00009b50
        /*0a8c*/ 	.word	0x00000058
        /*0a90*/ 	.word	0x000000c0
        /*0a94*/ 	.short	0x010a
        /*0a96*/ 	.byte	0xff
	.zero		1


	//   ....[151]....
        /*0a98*/ 	.word	0x00009ba0
        /*0a9c*/ 	.word	0x00000003
        /*0aa0*/ 	.word	0x00000050
        /*0aa4*/ 	.short	0x010a
        /*0aa6*/ 	.byte	0xff
	.zero		1


	//   ....[152]....
        /*0aa8*/ 	.word	0x00009bf0
        /*0aac*/ 	.word	0x0000005c
        /*0ab0*/ 	.word	0x00000050
        /*0ab4*/ 	.short	0x010a
        /*0ab6*/ 	.byte	0xff
	.zero		1


	//   ....[153]....
        /*0ab8*/ 	.word	0x00009c40
        /*0abc*/ 	.word	0x0000005c
        /*0ac0*/ 	.word	0x00000050
        /*0ac4*/ 	.short	0x010a
        /*0ac6*/ 	.byte	0xff
	.zero		1


	//----- nvinfo : EIATTR_NUM_MBARRIERS
	.align		4
.L_47:
        /*0ac8*/ 	.byte	0x03, 0x38
        /*0aca*/ 	.short	0x0025


	//----- nvinfo : EIATTR_EXIT_INSTR_OFFSETS
	.align		4
        /*0acc*/ 	.byte	0x04, 0x1c
        /*0ace*/ 	.short	(.L_49 - .L_48)


	//   ....[0]....
.L_48:
        /*0ad0*/ 	.word	0x00002a10


	//   ....[1]....
        /*0ad4*/ 	.word	0x00002f10


	//   ....[2]....
        /*0ad8*/ 	.word	0x00002f70


	//   ....[3]....
        /*0adc*/ 	.word	0x000044b0


	//   ....[4]....
        /*0ae0*/ 	.word	0x000056a0


	//   ....[5]....
        /*0ae4*/ 	.word	0x000056e0


	//   ....[6]....
        /*0ae8*/ 	.word	0x00008e10


	//   ....[7]....
        /*0aec*/ 	.word	0x00008e90


	//   ....[8]....
        /*0af0*/ 	.word	0x00008ec0


	//   ....[9]....
        /*0af4*/ 	.word	0x00008f30


	//----- nvinfo : EIATTR_MAX_THREADS
	.align		4
.L_49:
        /*0af8*/ 	.byte	0x04, 0x05
        /*0afa*/ 	.short	(.L_51 - .L_50)
.L_50:
        /*0afc*/ 	.word	0x00000100
        /*0b00*/ 	.word	0x00000001
        /*0b04*/ 	.word	0x00000001


	//----- nvinfo : EIATTR_CRS_STACK_SIZE
	.align		4
.L_51:
        /*0b08*/ 	.byte	0x04, 0x1e
        /*0b0a*/ 	.short	(.L_53 - .L_52)
.L_52:
        /*0b0c*/ 	.word	0x00000000


	//----- nvinfo : EIATTR_CBANK_PARAM_SIZE
	.align		4
.L_53:
        /*0b10*/ 	.byte	0x03, 0x19
        /*0b12*/ 	.short	0x0800


	//----- nvinfo : EIATTR_PARAM_CBANK
	.align		4
        /*0b14*/ 	.byte	0x04, 0x0a
        /*0b16*/ 	.short	(.L_55 - .L_54)
	.align		4
.L_54:
        /*0b18*/ 	.word	index@(.nv.constant0._ZN7cutlass13device_kernelINS_4gemm6kernel13GemmUniversalIN4cute5tupleIJiiiiEEENS1_10collective13CollectiveMmaINS1_35MainloopSm100TmaUmmaWarpSpecializedILi5ELi2ELi4ENS5_IJNS4_1CILi2EEENSA_ILi1EEESC_EEEEENS5_IJNSA_ILi128EEESF_NSA_ILi64EEEEEENS_10tfloat32_tENS5_IJlSC_lEEESI_SJ_NS4_8TiledMMAINS4_8MMA_AtomIJNS4_23SM100_MMA_TF32_2x1SM_SSISI_SI_fLi128ELi128ELNS4_4UMMA5MajorE0ELSO_0ELNSN_7ScaleInE0ELSP_0EEEEEENS4_6LayoutINS5_IJSC_SC_SC_EEENS5_IJNSA_ILi0EEESU_SU_EEEEENS5_IJNS4_10UnderscoreESX_SX_EEEEENS4_18SM100_TMA_2SM_LOADENS4_14ComposedLayoutINS4_7SwizzleILi3ELi4ELi3EEENS4_18smem_ptr_flag_bitsILi32EEENSS_INS5_IJNSA_ILi8EEENSA_ILi32EEEEEENS5_IJS17_SC_EEEEEEEvNS4_8identityES10_S1B_vS1C_EENS_8epilogue10collective18CollectiveEpilogueINS1E_23Sm100TmaWarpSpecializedILi4ELi2ELi16ELb1ELb0EEEJNS5_IJSG_SF_SG_EEENS5_IJNSS_ISG_SC_EENSS_INS5_IJNSA_ILi16EEESB_EEENS5_IJSC_SG_EEEEEEEESI_SJ_SI_SJ_NS1E_6fusion15FusionCallbacksIS1I_NS1Q_17LinearCombinationISI_fSI_fLNS_15FloatRoundStyleE2EEES1J_S1P_JEEENS4_5SM1004TMEM4LOAD26SM100_TMEM_LOAD_32dp32b16xENS4_13SM90_TMA_LOADENS11_INS12_ILi2ELi4ELi3EEES15_NSS_INS5_IJS16_S1L_EEENS5_IJS1L_SC_EEEEEEENS4_39AutoVectorizingCopyWithAssumedAlignmentILi128EEENS4_14SM90_TMA_STOREES25_S27_S27_EEEvvEEEEvNT_6ParamsE)
        /*0b1c*/ 	.short	0x0380
        /*0b1e*/ 	.short	0x0800


	//----- nvinfo : EIATTR_SW_WAR
	.align		4
.L_55:
        /*0b20*/ 	.byte	0x04, 0x36
        /*0b22*/ 	.short	(.L_57 - .L_56)
.L_56:
        /*0b24*/ 	.word	0x00000008
.L_57:


//--------------------- .nv.callgraph             --------------------------
	.section	.nv.callgraph,"",@"SHT_CUDA_CALLGRAPH"
	.align	4
	.sectionentsize	8
	.align		4
        /*0000*/ 	.word	0x00000000
	.align		4
        /*0004*/ 	.word	0xffffffff
	.align		4
        /*0008*/ 	.word	index@(_ZN7cutlass13device_kernelINS_4gemm6kernel13GemmUniversalIN4cute5tupleIJiiiiEEENS1_10collective13CollectiveMmaINS1_35MainloopSm100TmaUmmaWarpSpecializedILi5ELi2ELi4ENS5_IJNS4_1CILi2EEENSA_ILi1EEESC_EEEEENS5_IJNSA_ILi128EEESF_NSA_ILi64EEEEEENS_10tfloat32_tENS5_IJlSC_lEEESI_SJ_NS4_8TiledMMAINS4_8MMA_AtomIJNS4_23SM100_MMA_TF32_2x1SM_SSISI_SI_fLi128ELi128ELNS4_4UMMA5MajorE0ELSO_0ELNSN_7ScaleInE0ELSP_0EEEEEENS4_6LayoutINS5_IJSC_SC_SC_EEENS5_IJNSA_ILi0EEESU_SU_EEEEENS5_IJNS4_10UnderscoreESX_SX_EEEEENS4_18SM100_TMA_2SM_LOADENS4_14ComposedLayoutINS4_7SwizzleILi3ELi4ELi3EEENS4_18smem_ptr_flag_bitsILi32EEENSS_INS5_IJNSA_ILi8EEENSA_ILi32EEEEEENS5_IJS17_SC_EEEEEEEvNS4_8identityES10_S1B_vS1C_EENS_8epilogue10collective18CollectiveEpilogueINS1E_23Sm100TmaWarpSpecializedILi4ELi2ELi16ELb1ELb0EEEJNS5_IJSG_SF_SG_EEENS5_IJNSS_ISG_SC_EENSS_INS5_IJNSA_ILi16EEESB_EEENS5_IJSC_SG_EEEEEEEESI_SJ_SI_SJ_NS1E_6fusion15FusionCallbacksIS1I_NS1Q_17LinearCombinationISI_fSI_fLNS_15FloatRoundStyleE2EEES1J_S1P_JEEENS4_5SM1004TMEM4LOAD26SM100_TMEM_LOAD_32dp32b16xENS4_13SM90_TMA_LOADENS11_INS12_ILi2ELi4ELi3EEES15_NSS_INS5_IJS16_S1L_EEENS5_IJS1L_SC_EEEEEEENS4_39AutoVectorizingCopyWithAssumedAlignmentILi128EEENS4_14SM90_TMA_STOREES25_S27_S27_EEEvvEEEEvNT_6ParamsE)
	.align		4
        /*000c*/ 	.word	index@(__assertfail)
	.align		4
        /*0010*/ 	.word	0x00000000
	.align		4
        /*0014*/ 	.word	0xfffffffe
	.align		4
        /*0018*/ 	.word	0x00000000
	.align		4
        /*001c*/ 	.word	0xfffffffd
	.align		4
        /*0020*/ 	.word	0x00000000
	.align		4
        /*0024*/ 	.word	0xfffffffc


//--------------------- .nv.constant4             --------------------------
	.section	.nv.constant4,"a",@progbits
	.align	8
	.align		8
.nv.constant4:
        /*0000*/ 	.dword	__assertfail
	.align		8
        /*0008*/ 	.dword	__unnamed_1
	.align		8
        /*0010*/ 	.dword	__unnamed_2
	.align		8
        /*0018*/ 	.dword	_ZN40_INTERNAL_e0087dd4_4_k_cu_0368afdc_105624cuda3std3__45__cpo5beginE
	.align		8
        /*0020*/ 	.dword	_ZN40_INTERNAL_e0087dd4_4_k_cu_0368afdc_105624cuda3std3__45__cpo3endE
	.align		8
        /*0028*/ 	.dword	_ZN40_INTERNAL_e0087dd4_4_k_cu_0368afdc_105624cuda3std3__45__cpo6cbeginE
	.align		8
        /*0030*/ 	.dword	_ZN40_INTERNAL_e0087dd4_4_k_cu_0368afdc_105624cuda3std3__45__cpo4cendE
	.align		8
        /*0038*/ 	.dword	_ZN40_INTERNAL_e0087dd4_4_k_cu_0368afdc_105624cuda3std3__442_GLOBAL__N__e0087dd4_4_k_cu_0368afdc_105626ignoreE
	.align		8
        /*0040*/ 	.dword	_ZN40_INTERNAL_e0087dd4_4_k_cu_0368afdc_105624cuda3std3__419piecewise_constructE
	.align		8
        /*0048*/ 	.dword	_ZN40_INTERNAL_e0087dd4_4_k_cu_0368afdc_105624cuda3std3__48in_placeE
	.align		8
        /*0050*/ 	.dword	_ZN40_INTERNAL_e0087dd4_4_k_cu_0368afdc_105624cuda3std6ranges3__45__cpo4swapE
	.align		8
        /*0058*/ 	.dword	_ZN40_INTERNAL_e0087dd4_4_k_cu_0368afdc_105624cuda3std6ranges3__45__cpo9iter_moveE
	.align		8
        /*0060*/ 	.dword	_ZN40_INTERNAL_e0087dd4_4_k_cu_0368afdc_105624cute7productE
	.align		8
        /*0068*/ 	.dword	_ZN40_INTERNAL_e0087dd4_4_k_cu_0368afdc_105624cute1_E
	.align		8
        /*0070*/ 	.dword	$str$25
	.align		8
        /*0078*/ 	.dword	$str$26
	.align		8
        /*0080*/ 	.dword	$str$27
	.align		8
        /*0088*/ 	.dword	$str$28


//--------------------- .text._ZN7cutlass13device_kernelINS_4gemm6kernel13GemmUniversalIN4cute5tupleIJiiiiEEENS1_10collective13CollectiveMmaINS1_35MainloopSm100TmaUmmaWarpSpecializedILi5ELi2ELi4ENS5_IJNS4_1CILi2EEENSA_ILi1EEESC_EEEEENS5_IJNSA_ILi128EEESF_NSA_ILi64EEEEEENS_10tfloat32_tENS5_IJlSC_lEEESI_SJ_NS4_8TiledMMAINS4_8MMA_AtomIJNS4_23SM100_MMA_TF32_2x1SM_SSISI_SI_fLi128ELi128ELNS4_4UMMA5MajorE0ELSO_0ELNSN_7ScaleInE0ELSP_0EEEEEENS4_6LayoutINS5_IJSC_SC_SC_EEENS5_IJNSA_ILi0EEESU_SU_EEEEENS5_IJNS4_10UnderscoreESX_SX_EEEEENS4_18SM100_TMA_2SM_LOADENS4_14ComposedLayoutINS4_7SwizzleILi3ELi4ELi3EEENS4_18smem_ptr_flag_bitsILi32EEENSS_INS5_IJNSA_ILi8EEENSA_ILi32EEEEEENS5_IJS17_SC_EEEEEEEvNS4_8identityES10_S1B_vS1C_EENS_8epilogue10collective18CollectiveEpilogueINS1E_23Sm100TmaWarpSpecializedILi4ELi2ELi16ELb1ELb0EEEJNS5_IJSG_SF_SG_EEENS5_IJNSS_ISG_SC_EENSS_INS5_IJNSA_ILi16EEESB_EEENS5_IJSC_SG_EEEEEEEESI_SJ_SI_SJ_NS1E_6fusion15FusionCallbacksIS1I_NS1Q_17LinearCombinationISI_fSI_fLNS_15FloatRoundStyleE2EEES1J_S1P_JEEENS4_5SM1004TMEM4LOAD26SM100_TMEM_LOAD_32dp32b16xENS4_13SM90_TMA_LOADENS11_INS12_ILi2ELi4ELi3EEES15_NSS_INS5_IJS16_S1L_EEENS5_IJS1L_SC_EEEEEEENS4_39AutoVectorizingCopyWithAssumedAlignmentILi128EEENS4_14SM90_TMA_STOREES25_S27_S27_EEEvvEEEEvNT_6ParamsE --------------------------
	.section	.text._ZN7cutlass13device_kernelINS_4gemm6kernel13GemmUniversalIN4cute5tupleIJiiiiEEENS1_10collective13CollectiveMmaINS1_35MainloopSm100TmaUmmaWarpSpecializedILi5ELi2ELi4ENS5_IJNS4_1CILi2EEENSA_ILi1EEESC_EEEEENS5_IJNSA_ILi128EEESF_NSA_ILi64EEEEEENS_10tfloat32_tENS5_IJlSC_lEEESI_SJ_NS4_8TiledMMAINS4_8MMA_AtomIJNS4_23SM100_MMA_TF32_2x1SM_SSISI_SI_fLi128ELi128ELNS4_4UMMA5MajorE0ELSO_0ELNSN_7ScaleInE0ELSP_0EEEEEENS4_6LayoutINS5_IJSC_SC_SC_EEENS5_IJNSA_ILi0EEESU_SU_EEEEENS5_IJNS4_10UnderscoreESX_SX_EEEEENS4_18SM100_TMA_2SM_LOADENS4_14ComposedLayoutINS4_7SwizzleILi3ELi4ELi3EEENS4_18smem_ptr_flag_bitsILi32EEENSS_INS5_IJNSA_ILi8EEENSA_ILi32EEEEEENS5_IJS17_SC_EEEEEEEvNS4_8identityES10_S1B_vS1C_EENS_8epilogue10collective18CollectiveEpilogueINS1E_23Sm100TmaWarpSpecializedILi4ELi2ELi16ELb1ELb0EEEJNS5_IJSG_SF_SG_EEENS5_IJNSS_ISG_SC_EENSS_INS5_IJNSA_ILi16EEESB_EEENS5_IJSC_SG_EEEEEEEESI_SJ_SI_SJ_NS1E_6fusion15FusionCallbacksIS1I_NS1Q_17LinearCombinationISI_fSI_fLNS_15FloatRoundStyleE2EEES1J_S1P_JEEENS4_5SM1004TMEM4LOAD26SM100_TMEM_LOAD_32dp32b16xENS4_13SM90_TMA_LOADENS11_INS12_ILi2ELi4ELi3EEES15_NSS_INS5_IJS16_S1L_EEENS5_IJS1L_SC_EEEEEEENS4_39AutoVectorizingCopyWithAssumedAlignmentILi128EEENS4_14SM90_TMA_STOREES25_S27_S27_EEEvvEEEEvNT_6ParamsE,"ax",@progbits
	.align	128
.text._ZN7cutlass13device_kernelINS_4gemm6kernel13GemmUniversalIN4cute5tupleIJiiiiEEENS1_10collective13CollectiveMmaINS1_35MainloopSm100TmaUmmaWarpSpecializedILi5ELi2ELi4ENS5_IJNS4_1CILi2EEENSA_ILi1EEESC_EEEEENS5_IJNSA_ILi128EEESF_NSA_ILi64EEEEEENS_10tfloat32_tENS5_IJlSC_lEEESI_SJ_NS4_8TiledMMAINS4_8MMA_AtomIJNS4_23SM100_MMA_TF32_2x1SM_SSISI_SI_fLi128ELi128ELNS4_4UMMA5MajorE0ELSO_0ELNSN_7ScaleInE0ELSP_0EEEEEENS4_6LayoutINS5_IJSC_SC_SC_EEENS5_IJNSA_ILi0EEESU_SU_EEEEENS5_IJNS4_10UnderscoreESX_SX_EEEEENS4_18SM100_TMA_2SM_LOADENS4_14ComposedLayoutINS4_7SwizzleILi3ELi4ELi3EEENS4_18smem_ptr_flag_bitsILi32EEENSS_INS5_IJNSA_ILi8EEENSA_ILi32EEEEEENS5_IJS17_SC_EEEEEEEvNS4_8identityES10_S1B_vS1C_EENS_8epilogue10collective18CollectiveEpilogueINS1E_23Sm100TmaWarpSpecializedILi4ELi2ELi16ELb1ELb0EEEJNS5_IJSG_SF_SG_EEENS5_IJNSS_ISG_SC_EENSS_INS5_IJNSA_ILi16EEESB_EEENS5_IJSC_SG_EEEEEEEESI_SJ_SI_SJ_NS1E_6fusion15FusionCallbacksIS1I_NS1Q_17LinearCombinationISI_fSI_fLNS_15FloatRoundStyleE2EEES1J_S1P_JEEENS4_5SM1004TMEM4LOAD26SM100_TMEM_LOAD_32dp32b16xENS4_13SM90_TMA_LOADENS11_INS12_ILi2ELi4ELi3EEES15_NSS_INS5_IJS16_S1L_EEENS5_IJS1L_SC_EEEEEEENS4_39AutoVectorizingCopyWithAssumedAlignmentILi128EEENS4_14SM90_TMA_STOREES25_S27_S27_EEEvvEEEEvNT_6ParamsE:
        .type           _ZN7cutlass13device_kernelINS_4gemm6kernel13GemmUniversalIN4cute5tupleIJiiiiEEENS1_10collective13CollectiveMmaINS1_35MainloopSm100TmaUmmaWarpSpecializedILi5ELi2ELi4ENS5_IJNS4_1CILi2EEENSA_ILi1EEESC_EEEEENS5_IJNSA_ILi128EEESF_NSA_ILi64EEEEEENS_10tfloat32_tENS5_IJlSC_lEEESI_SJ_NS4_8TiledMMAINS4_8MMA_AtomIJNS4_23SM100_MMA_TF32_2x1SM_SSISI_SI_fLi128ELi128ELNS4_4UMMA5MajorE0ELSO_0ELNSN_7ScaleInE0ELSP_0EEEEEENS4_6LayoutINS5_IJSC_SC_SC_EEENS5_IJNSA_ILi0EEESU_SU_EEEEENS5_IJNS4_10UnderscoreESX_SX_EEEEENS4_18SM100_TMA_2SM_LOADENS4_14ComposedLayoutINS4_7SwizzleILi3ELi4ELi3EEENS4_18smem_ptr_flag_bitsILi32EEENSS_INS5_IJNSA_ILi8EEENSA_ILi32EEEEEENS5_IJS17_SC_EEEEEEEvNS4_8identityES10_S1B_vS1C_EENS_8epilogue10collective18CollectiveEpilogueINS1E_23Sm100TmaWarpSpecializedILi4ELi2ELi16ELb1ELb0EEEJNS5_IJSG_SF_SG_EEENS5_IJNSS_ISG_SC_EENSS_INS5_IJNSA_ILi16EEESB_EEENS5_IJSC_SG_EEEEEEEESI_SJ_SI_SJ_NS1E_6fusion15FusionCallbacksIS1I_NS1Q_17LinearCombinationISI_fSI_fLNS_15FloatRoundStyleE2EEES1J_S1P_JEEENS4_5SM1004TMEM4LOAD26SM100_TMEM_LOAD_32dp32b16xENS4_13SM90_TMA_LOADENS11_INS12_ILi2ELi4ELi3EEES15_NSS_INS5_IJS16_S1L_EEENS5_IJS1L_SC_EEEEEEENS4_39AutoVectorizingCopyWithAssumedAlignmentILi128EEENS4_14SM90_TMA_STOREES25_S27_S27_EEEvvEEEEvNT_6ParamsE,@function
        .size           _ZN7cutlass13device_kernelINS_4gemm6kernel13GemmUniversalIN4cute5tupleIJiiiiEEENS1_10collective13CollectiveMmaINS1_35MainloopSm100TmaUmmaWarpSpecializedILi5ELi2ELi4ENS5_IJNS4_1CILi2EEENSA_ILi1EEESC_EEEEENS5_IJNSA_ILi128EEESF_NSA_ILi64EEEEEENS_10tfloat32_tENS5_IJlSC_lEEESI_SJ_NS4_8TiledMMAINS4_8MMA_AtomIJNS4_23SM100_MMA_TF32_2x1SM_SSISI_SI_fLi128ELi128ELNS4_4UMMA5MajorE0ELSO_0ELNSN_7ScaleInE0ELSP_0EEEEEENS4_6LayoutINS5_IJSC_SC_SC_EEENS5_IJNSA_ILi0EEESU_SU_EEEEENS5_IJNS4_10UnderscoreESX_SX_EEEEENS4_18SM100_TMA_2SM_LOADENS4_14ComposedLayoutINS4_7SwizzleILi3ELi4ELi3EEENS4_18smem_ptr_flag_bitsILi32EEENSS_INS5_IJNSA_ILi8EEENSA_ILi32EEEEEENS5_IJS17_SC_EEEEEEEvNS4_8identityES10_S1B_vS1C_EENS_8epilogue10collective18CollectiveEpilogueINS1E_23Sm100TmaWarpSpecializedILi4ELi2ELi16ELb1ELb0EEEJNS5_IJSG_SF_SG_EEENS5_IJNSS_ISG_SC_EENSS_INS5_IJNSA_ILi16EEESB_EEENS5_IJSC_SG_EEEEEEEESI_SJ_SI_SJ_NS1E_6fusion15FusionCallbacksIS1I_NS1Q_17LinearCombinationISI_fSI_fLNS_15FloatRoundStyleE2EEES1J_S1P_JEEENS4_5SM1004TMEM4LOAD26SM100_TMEM_LOAD_32dp32b16xENS4_13SM90_TMA_LOADENS11_INS12_ILi2ELi4ELi3EEES15_NSS_INS5_IJS16_S1L_EEENS5_IJS1L_SC_EEEEEEENS4_39AutoVectorizingCopyWithAssumedAlignmentILi128EEENS4_14SM90_TMA_STOREES25_S27_S27_EEEvvEEEEvNT_6ParamsE,(.L_x_200 - _ZN7cutlass13device_kernelINS_4gemm6kernel13GemmUniversalIN4cute5tupleIJiiiiEEENS1_10collective13CollectiveMmaINS1_35MainloopSm100TmaUmmaWarpSpecializedILi5ELi2ELi4ENS5_IJNS4_1CILi2EEENSA_ILi1EEESC_EEEEENS5_IJNSA_ILi128EEESF_NSA_ILi64EEEEEENS_10tfloat32_tENS5_IJlSC_lEEESI_SJ_NS4_8TiledMMAINS4_8MMA_AtomIJNS4_23SM100_MMA_TF32_2x1SM_SSISI_SI_fLi128ELi128ELNS4_4UMMA5MajorE0ELSO_0ELNSN_7ScaleInE0ELSP_0EEEEEENS4_6LayoutINS5_IJSC_SC_SC_EEENS5_IJNSA_ILi0EEESU_SU_EEEEENS5_IJNS4_10UnderscoreESX_SX_EEEEENS4_18SM100_TMA_2SM_LOADENS4_14ComposedLayoutINS4_7SwizzleILi3ELi4ELi3EEENS4_18smem_ptr_flag_bitsILi32EEENSS_INS5_IJNSA_ILi8EEENSA_ILi32EEEEEENS5_IJS17_SC_EEEEEEEvNS4_8identityES10_S1B_vS1C_EENS_8epilogue10collective18CollectiveEpilogueINS1E_23Sm100TmaWarpSpecializedILi4ELi2ELi16ELb1ELb0EEEJNS5_IJSG_SF_SG_EEENS5_IJNSS_ISG_SC_EENSS_INS5_IJNSA_ILi16EEESB_EEENS5_IJSC_SG_EEEEEEEESI_SJ_SI_SJ_NS1E_6fusion15FusionCallbacksIS1I_NS1Q_17LinearCombinationISI_fSI_fLNS_15FloatRoundStyleE2EEES1J_S1P_JEEENS4_5SM1004TMEM4LOAD26SM100_TMEM_LOAD_32dp32b16xENS4_13SM90_TMA_LOADENS11_INS12_ILi2ELi4ELi3EEES15_NSS_INS5_IJS16_S1L_EEENS5_IJS1L_SC_EEEEEEENS4_39AutoVectorizingCopyWithAssumedAlignmentILi128EEENS4_14SM90_TMA_STOREES25_S27_S27_EEEvvEEEEvNT_6ParamsE)
        .other          _ZN7cutlass13device_kernelINS_4gemm6kernel13GemmUniversalIN4cute5tupleIJiiiiEEENS1_10collective13CollectiveMmaINS1_35MainloopSm100TmaUmmaWarpSpecializedILi5ELi2ELi4ENS5_IJNS4_1CILi2EEENSA_ILi1EEESC_EEEEENS5_IJNSA_ILi128EEESF_NSA_ILi64EEEEEENS_10tfloat32_tENS5_IJlSC_lEEESI_SJ_NS4_8TiledMMAINS4_8MMA_AtomIJNS4_23SM100_MMA_TF32_2x1SM_SSISI_SI_fLi128ELi128ELNS4_4UMMA5MajorE0ELSO_0ELNSN_7ScaleInE0ELSP_0EEEEEENS4_6LayoutINS5_IJSC_SC_SC_EEENS5_IJNSA_ILi0EEESU_SU_EEEEENS5_IJNS4_10UnderscoreESX_SX_EEEEENS4_18SM100_TMA_2SM_LOADENS4_14ComposedLayoutINS4_7SwizzleILi3ELi4ELi3EEENS4_18smem_ptr_flag_bitsILi32EEENSS_INS5_IJNSA_ILi8EEENSA_ILi32EEEEEENS5_IJS17_SC_EEEEEEEvNS4_8identityES10_S1B_vS1C_EENS_8epilogue10collective18CollectiveEpilogueINS1E_23Sm100TmaWarpSpecializedILi4ELi2ELi16ELb1ELb0EEEJNS5_IJSG_SF_SG_EEENS5_IJNSS_ISG_SC_EENSS_INS5_IJNSA_ILi16EEESB_EEENS5_IJSC_SG_EEEEEEEESI_SJ_SI_SJ_NS1E_6fusion15FusionCallbacksIS1I_NS1Q_17LinearCombinationISI_fSI_fLNS_15FloatRoundStyleE2EEES1J_S1P_JEEENS4_5SM1004TMEM4LOAD26SM100_TMEM_LOAD_32dp32b16xENS4_13SM90_TMA_LOADENS11_INS12_ILi2ELi4ELi3EEES15_NSS_INS5_IJS16_S1L_EEENS5_IJS1L_SC_EEEEEEENS4_39AutoVectorizingCopyWithAssumedAlignmentILi128EEENS4_14SM90_TMA_STOREES25_S27_S27_EEEvvEEEEvNT_6ParamsE,@"STO_CUDA_ENTRY STV_DEFAULT"
_ZN7cutlass13device_kernelINS_4gemm6kernel13GemmUniversalIN4cute5tupleIJiiiiEEENS1_10collective13CollectiveMmaINS1_35MainloopSm100TmaUmmaWarpSpecializedILi5ELi2ELi4ENS5_IJNS4_1CILi2EEENSA_ILi1EEESC_EEEEENS5_IJNSA_ILi128EEESF_NSA_ILi64EEEEEENS_10tfloat32_tENS5_IJlSC_lEEESI_SJ_NS4_8TiledMMAINS4_8MMA_AtomIJNS4_23SM100_MMA_TF32_2x1SM_SSISI_SI_fLi128ELi128ELNS4_4UMMA5MajorE0ELSO_0ELNSN_7ScaleInE0ELSP_0EEEEEENS4_6LayoutINS5_IJSC_SC_SC_EEENS5_IJNSA_ILi0EEESU_SU_EEEEENS5_IJNS4_10UnderscoreESX_SX_EEEEENS4_18SM100_TMA_2SM_LOADENS4_14ComposedLayoutINS4_7SwizzleILi3ELi4ELi3EEENS4_18smem_ptr_flag_bitsILi32EEENSS_INS5_IJNSA_ILi8EEENSA_ILi32EEEEEENS5_IJS17_SC_EEEEEEEvNS4_8identityES10_S1B_vS1C_EENS_8epilogue10collective18CollectiveEpilogueINS1E_23Sm100TmaWarpSpecializedILi4ELi2ELi16ELb1ELb0EEEJNS5_IJSG_SF_SG_EEENS5_IJNSS_ISG_SC_EENSS_INS5_IJNSA_ILi16EEESB_EEENS5_IJSC_SG_EEEEEEEESI_SJ_SI_SJ_NS1E_6fusion15FusionCallbacksIS1I_NS1Q_17LinearCombinationISI_fSI_fLNS_15FloatRoundStyleE2EEES1J_S1P_JEEENS4_5SM1004TMEM4LOAD26SM100_TMEM_LOAD_32dp32b16xENS4_13SM90_TMA_LOADENS11_INS12_ILi2ELi4ELi3EEES15_NSS_INS5_IJS16_S1L_EEENS5_IJS1L_SC_EEEEEEENS4_39AutoVectorizingCopyWithAssumedAlignmentILi128EEENS4_14SM90_TMA_STOREES25_S27_S27_EEEvvEEEEvNT_6ParamsE:
[----:B------:R-:W1:Y:S01]  /*0000*/  LDC R1, c[0x0][0x37c] ;  /* 0x0000df00ff017b82 */ /* 0x000e620000000800 */
[----:B------:R-:W2:Y:S01]  /*0010*/  S2R R81, SR_TID.X ;  /* 0x0000000000517919 */ /* 0x000ea20000002100 */
[----:B------:R-:W3:Y:S06]  /*0020*/  LDCU.64 UR6, c[0x0][0x890] ;  /* 0x00011200ff0677ac */ /* 0x000eec0008000a00 */
[----:B------:R-:W4:Y:S01]  /*0030*/  S2UR UR37, SR_CgaCtaId ;  /* 0x00000000002579c3 */ /* 0x000f220000008800 */
[----:B------:R-:W-:Y:S02]  /*0040*/  PRMT R67, RZ, 0x7610, R67 ;  /* 0x00007610ff437816 */ /* 0x000fe40000000043 */
[----:B------:R-:W-:Y:S01]  /*0050*/  ELECT P1, URZ, PT ;  /* 0x0000000000ff782f */ /* 0x000fe20003820000 */
[----:B------:R-:W1:Y:S01]  /*0060*/  LDCU.64 UR46, c[0x0][0x358] ;  /* 0x00006b00ff2e77ac */ /* 0x000e620008000a00 */
[----:B---3--:R-:W-:-:S04]  /*0070*/  UISETP.NE.U32.AND UP0, UPT, UR6, URZ, UPT ;  /* 0x000000ff0600728c */ /* 0x008fc8000bf05070 */
[----:B------:R-:W-:Y:S02]  /*0080*/  UISETP.NE.AND.EX UP0, UPT, UR7, URZ, UPT, UP0 ;  /* 0x000000ff0700728c */ /* 0x000fe4000bf05300 */
[----:B----4-:R-:W-:Y:S02]  /*0090*/  ULOP3.LUT UR5, UR37, 0x1, URZ, 0xc0, !UPT ;  /* 0x0000000125057892 */ /* 0x010fe4000f8ec0ff */
[----:B------:R-:W-:Y:S01]  /*00a0*/  ULOP3.LUT UR4, UR37, 0x1, URZ, 0x3c, !UPT ;  /* 0x0000000125047892 */ /* 0x000fe2000f8e3cff */
[----:B--2---:R-:W-:-:S05]  /*00b0*/  SHF.R.U32.HI R72, RZ, 0x5, R81 ;  /* 0x00000005ff487819 */ /* 0x004fca0000011651 */
[----:B------:R-:W2:Y:S02]  /*00c0*/  SHFL.IDX PT, R0, R72, RZ, 0x1f ;  /* 0x00001fff48007589 */ /* 0x000ea400000e0000 */
[----:B--2---:R-:W-:Y:S01]  /*00d0*/  R2UR UR10, R0 ;  /* 0x00000000000a72ca */ /* 0x004fe200000e0000 */
[----:B-1----:R-:W-:-:S14]  /*00e0*/  BRA.U UP0, `(.L_x_0) ;  /* 0x00000001002c7547 */ /* 0x002fdc000b800000 */
[----:B------:R-:W1:Y:S02]  /*00f0*/  LDCU.64 UR8, c[0x0][0x888] ;  /* 0x00011100ff0877ac */ /* 0x000e640008000a00 */
[----:B-1----:R-:W-:-:S04]  /*0100*/  UISETP.NE.U32.AND UP0, UPT, UR8, URZ, UPT ;  /* 0x000000ff0800728c */ /* 0x002fc8000bf05070 */
[----:B------:R-:W-:-:S09]  /*0110*/  UISETP.NE.AND.EX UP0, UPT, UR9, URZ, UPT, UP0 ;  /* 0x000000ff0900728c */ /* 0x000fd2000bf05300 */
[----:B------:R-:W-:Y:S05]  /*0120*/  BRA.U !UP0, `(.L_x_1) ;  /* 0x0000000108107547 */ /* 0x000fea000b800000 */
[----:B------:R-:W1:Y:S02]  /*0130*/  LDC.64 R2, c[0x0][0x888] ;  /* 0x00022200ff027b82 */ /* 0x000e640000000a00 */
[----:B-1----:R1:W5:Y:S01]  /*0140*/  LDG.E R35, desc[UR46][R2.64] ;  /* 0x0000002e02237981 */ /* 0x002362000c1e1900 */
[----:B------:R-:W-:Y:S01]  /*0150*/  HFMA2 R67, -RZ, RZ, 0, 5.9604644775390625e-08 ;  /* 0x00000001ff437431 */ /* 0x000fe200000001ff */
[----:B------:R-:W-:Y:S05]  /*0160*/  BRA `(.L_x_0) ;  /* 0x00000000000c7947 */ /* 0x000fea0003800000 */
.L_x_1:
[----:B------:R-:W1:Y:S01]  /*0170*/  LDCU UR8, c[0x0][0x880] ;  /* 0x00011000ff0877ac */ /* 0x000e620008000800 */
[----:B------:R-:W-:Y:S01]  /*0180*/  HFMA2 R67, -RZ, RZ, 0, 5.9604644775390625e-08 ;  /* 0x00000001ff437431 */ /* 0x000fe200000001ff */
[----:B-1----:R-:W-:-:S07]  /*0190*/  MOV R35, UR8 ;  /* 0x0000000800237c02 */ /* 0x002fce0008000f00 */
.L_x_0:
[----:B------:R-:W2:Y:S02]  /*01a0*/  LDCU.64 UR8, c[0x0][0x8b0] ;  /* 0x00011600ff0877ac */ /* 0x000ea40008000a00 */
[----:B--2---:R-:W-:-:S04]  /*01b0*/  UISETP.NE.U32.AND UP0, UPT, UR8, URZ, UPT ;  /* 0x000000ff0800728c */ /* 0x004fc8000bf05070 */
[----:B------:R-:W-:-:S09]  /*01c0*/  UISETP.NE.AND.EX UP0, UPT, UR9, URZ, UPT, UP0 ;  /* 0x000000ff0900728c */ /* 0x000fd2000bf05300 */
[----:B------:R-:W-:Y:S05]  /*01d0*/  BRA.U UP0, `(.L_x_2) ;  /* 0x0000000100247547 */ /* 0x000fea000b800000 */
[----:B------:R-:W2:Y:S02]  /*01e0*/  LDCU.64 UR8, c[0x0][0x8a8] ;  /* 0x00011500ff0877ac */ /* 0x000ea40008000a00 */
[----:B--2---:R-:W-:-:S04]  /*01f0*/  UISETP.NE.U32.AND UP0, UPT, UR8, URZ, UPT ;  /* 0x000000ff0800728c */ /* 0x004fc8000bf05070 */
[----:B------:R-:W-:-:S09]  /*0200*/  UISETP.NE.AND.EX UP0, UPT, UR9, URZ, UPT, UP0 ;  /* 0x000000ff0900728c */ /* 0x000fd2000bf05300 */
[----:B------:R-:W-:Y:S05]  /*0210*/  BRA.U !UP0, `(.L_x_3) ;  /* 0x00000001080c7547 */ /* 0x000fea000b800000 */
[----:B------:R-:W2:Y:S02]  /*0220*/  LDC.64 R32, c[0x0][0x8a8] ;  /* 0x00022a00ff207b82 */ /* 0x000ea40000000a00 */
[----:B--2---:R2:W5:Y:S01]  /*0230*/  LDG.E R32, desc[UR46][R32.64] ;  /* 0x0000002e20207981 */ /* 0x004562000c1e1900 */
[----:B------:R-:W-:Y:S05]  /*0240*/  BRA `(.L_x_2) ;  /* 0x0000000000087947 */ /* 0x000fea0003800000 */
.L_x_3:
[----:B------:R-:W2:Y:S02]  /*0250*/  LDCU UR8, c[0x0][0x8a0] ;  /* 0x00011400ff0877ac */ /* 0x000ea40008000800 */
[----:B--2---:R-:W-:Y:S02]  /*0260*/  MOV R32, UR8 ;  /* 0x0000000800207c02 */ /* 0x004fe40008000f00 */
.L_x_2:
[----:B------:R-:W-:Y:S01]  /*0270*/  IMAD.U32 R0, RZ, RZ, UR10 ;  /* 0x0000000aff007e24 */ /* 0x000fe2000f8e00ff */
[----:B------:R-:W-:Y:S04]  /*0280*/  BSSY.RECONVERGENT B0, `(.L_x_4) ;  /* 0x000000c000007945 */ /* 0x000fe80003800200 */
[C---:B------:R-:W-:Y:S02]  /*0290*/  ISETP.NE.OR P2, PT, R0.reuse, 0x1, !P1 ;  /* 0x000000010000780c */ /* 0x040fe40004f45670 */
[----:B------:R-:W-:-:S11]  /*02a0*/  ISETP.NE.OR P0, PT, R0, 0x3, !P1 ;  /* 0x000000030000780c */ /* 0x000fd60004f05670 */
[----:B------:R-:W-:Y:S05]  /*02b0*/  @P2 BRA `(.L_x_5) ;  /* 0x0000000000202947 */ /* 0x000fea0003800000 */
[----:B------:R-:W3:Y:S02]  /*02c0*/  LDCU.64 UR8, c[0x0][0x348] ;  /* 0x00006900ff0877ac */ /* 0x000ee40008000a00 */
[----:B---3--:R-:W-:Y:S02]  /*02d0*/  UIADD3 UR12, UP1, UPT, UR8, 0x80, URZ ;  /* 0x00000080080c7890 */ /* 0x008fe4000ff3e0ff */
[----:B------:R-:W-:Y:S02]  /*02e0*/  UIADD3 UR8, UP0, UPT, UR8, 0x180, URZ ;  /* 0x0000018008087890 */ /* 0x000fe4000ff1e0ff */
[----:B------:R-:W-:Y:S02]  /*02f0*/  UIADD3.X UR13, UPT, UPT, URZ, UR9, URZ, UP1, !UPT ;  /* 0x00000009ff0d7290 */ /* 0x000fe40008ffe4ff */
[----:B------:R-:W-:-:S07]  /*0300*/  UIADD3.X UR9, UPT, UPT, URZ, UR9, URZ, UP0, !UPT ;  /* 0x00000009ff097290 */ /* 0x000fce00087fe4ff */
[----:B------:R3:W-:Y:S02]  /*0310*/  UTMACCTL.PF [UR12] ;  /* 0x000000000c0079b9 */ /* 0x0007e40008040000 */
[----:B------:R3:W-:Y:S02]  /*0320*/  UTMACCTL.PF [UR8] ;  /* 0x00000000080079b9 */ /* 0x0007e40008040000 */
[----:B---3--:R-:W-:Y:S01]  /*0330*/  NOP ;  /* 0x0000000000007918 */ /* 0x008fe20000000000 */
.L_x_5:
[----:B------:R-:W-:Y:S05]  /*0340*/  BSYNC.RECONVERGENT B0 ;  /* 0x0000000000007941 */ /* 0x000fea0003800200 */
.L_x_4:
[----:B------:R-:W-:Y:S04]  /*0350*/  BSSY.RECONVERGENT B0, `(.L_x_6) ;  /* 0x000000a000007945 */ /* 0x000fe80003800200 */
        /* <DEDUP_REMOVED lines=9> */
.L_x_7:
[----:B------:R-:W-:Y:S05]  /*03f0*/  BSYNC.RECONVERGENT B0 ;  /* 0x0000000000007941 */ /* 0x000fea0003800200 */
.L_x_6:
[----:B------:R-:W3:Y:S01]  /*0400*/  LDCU.64 UR8, c[0x0][0x888] ;  /* 0x00011100ff0877ac */ /* 0x000ee20008000a00 */
[----:B------:R-:W-:Y:S02]  /*0410*/  UISETP.EQ.U32.AND UP1, UPT, UR6, URZ, UPT ;  /* 0x000000ff0600728c */ /* 0x000fe4000bf22070 */
[----:B------:R-:W-:Y:S02]  /*0420*/  UPLOP3.LUT UP5, UPT, UPT, UPT, UPT, 0x80, 0x8 ;  /* 0x000000000008789c */ /* 0x000fe40003faf070 */
[----:B---3--:R-:W-:-:S04]  /*0430*/  UISETP.NE.U32.AND UP0, UPT, UR8, URZ, UPT ;  /* 0x000000ff0800728c */ /* 0x008fc8000bf05070 */
[----:B------:R-:W-:-:S04]  /*0440*/  UISETP.NE.AND.EX UP0, UPT, UR9, URZ, UPT, UP0 ;  /* 0x000000ff0900728c */ /* 0x000fc8000bf05300 */
[----:B------:R-:W-:-:S04]  /*0450*/  UISETP.EQ.OR.EX UP2, UPT, UR7, URZ, !UP0, UP1 ;  /* 0x000000ff0700728c */ /* 0x000fc8000c742710 */
[----:B------:R-:W-:-:S05]  /*0460*/  UP2UR UR50, UPR, URZ, 0x4 ;  /* 0x00000004ff327883 */ /* 0x000fca0008000000 */
[----:B------:R-:W-:Y:S07]  /*0470*/  BRA.U !UP2, `(.L_x_8) ;  /* 0x000000010a207547 */ /* 0x000fee000b800000 */
[----:B------:R-:W-:Y:S01]  /*0480*/  UISETP.NE.U32.AND UP2, UPT, UR6, URZ, UPT ;  /* 0x000000ff0600728c */ /* 0x000fe2000bf45070 */
[----:B-----5:R-:W-:Y:S01]  /*0490*/  FSETP.NEU.AND P0, PT, R35, RZ, PT ;  /* 0x000000ff2300720b */ /* 0x020fe20003f0d000 */
[----:B------:R-:W-:Y:S02]  /*04a0*/  USEL UR6, URZ, 0xffffffff, UP0 ;  /* 0xffffffffff067887 */ /* 0x000fe40008000000 */
[----:B------:R-:W-:-:S10]  /*04b0*/  UISETP.NE.AND.EX UP2, UPT, UR7, URZ, UPT, UP2 ;  /* 0x000000ff0700728c */ /* 0x000fd4000bf45320 */
[----:B------:R-:W-:Y:S01]  /*04c0*/  VOTEU.ANY UP1, P0 ;  /* 0x0000000000ff7886 */ /* 0x000fe20000020100 */
[----:B------:R-:W-:-:S04]  /*04d0*/  @!UP2 USEL UR6, URZ, 0xffffffff, UP1 ;  /* 0xffffffffff06a887 */ /* 0x000fc80008800000 */
[----:B------:R-:W-:-:S04]  /*04e0*/  ULOP3.LUT UR6, UR6, 0x1, URZ, 0xc0, !UPT ;  /* 0x0000000106067892 */ /* 0x000fc8000f8ec0ff */
[----:B------:R-:W-:-:S11]  /*04f0*/  UISETP.NE.U32.AND UP5, UPT, UR6, 0x1, UPT ;  /* 0x000000010600788c */ /* 0x000fd6000bfa5070 */
.L_x_8:
[----:B------:R-:W3:Y:S01]  /*0500*/  SHFL.IDX PT, R0, R72, RZ, 0x1f ;  /* 0x00001fff48007589 */ /* 0x000ee200000e0000 */
[----:B------:R-:W-:-:S04]  /*0510*/  UISETP.NE.AND UP1, UPT, UR10, 0x2, UPT ;  /* 0x000000020a00788c */ /* 0x000fc8000bf25270 */
[----:B------:R-:W-:Y:S02]  /*0520*/  UISETP.EQ.AND UP2, UPT, UR5, URZ, !UP1 ;  /* 0x000000ff0500728c */ /* 0x000fe4000cf42270 */
[----:B------:R-:W-:-:S04]  /*0530*/  USEL UR6, URZ, 0x1, UP1 ;  /* 0x00000001ff067887 */ /* 0x000fc80008800000 */
[----:B------:R-:W-:Y:S02]  /*0540*/  PLOP3.LUT P5, PT, P1, PT, UP2, 0x80, 0x8 ;  /* 0x000000000008781c */ /* 0x000fe40000faf028 */
[----:B---3--:R-:W-:-:S13]  /*0550*/  ISETP.NE.AND P0, PT, R0, RZ, PT ;  /* 0x000000ff0000720c */ /* 0x008fda0003f05270 */
[----:B------:R-:W-:Y:S05]  /*0560*/  @P0 BRA `(.L_x_9) ;  /* 0x00000000004c0947 */ /* 0x000fea0003800000 */
[----:B------:R-:W-:Y:S01]  /*0570*/  UMOV UR8, 0x400 ;  /* 0x0000040000087882 */ /* 0x000fe20000000000 */
[----:B------:R-:W-:Y:S01]  /*0580*/  UMOV UR7, 0x1 ;  /* 0x0000000100077882 */ /* 0x000fe20000000000 */
[----:B------:R-:W-:Y:S02]  /*0590*/  ULEA UR8, UR37, UR8, 0x18 ;  /* 0x0000000825087291 */ /* 0x000fe4000f8ec0ff */
[----:B------:R-:W-:-:S04]  /*05a0*/  UIADD3 UR12, UPT, UPT, -UR7, 0x100000, URZ ;  /* 0x00100000070c7890 */ /* 0x000fc8000fffe1ff */
[----:B------:R-:W-:Y:S02]  /*05b0*/  USHF.L.U32 UR13, UR12, 0xb, URZ ;  /* 0x0000000b0c0d7899 */ /* 0x000fe400080006ff */
[----:B------:R-:W-:Y:S01]  /*05c0*/  USHF.L.U32 UR12, UR12, 0x1, URZ ;  /* 0x000000010c0c7899 */ /* 0x000fe200080006ff */
[----:B------:R-:W-:Y:S01]  /*05d0*/  ELECT P0, URZ, PT ;  /* 0x0000000000ff782f */ /* 0x000fe20003800000 */
[----:B------:R-:W3:Y:S10]  /*05e0*/  FENCE.VIEW.ASYNC.S ;  /* 0x00000000000073c6 */ /* 0x000ef40000000000 */
[----:B---3--:R3:W4:Y:S01]  /*05f0*/  SYNCS.EXCH.64 URZ, [UR8], UR12 ;  /* 0x0000000c08ff75b2 */ /* 0x0087220008000100 */
[----:B------:R3:W1:Y:S01]  /*0600*/  SYNCS.EXCH.64 URZ, [UR8+0x28], UR12 ;  /* 0x0000280c08ff75b2 */ /* 0x0006620008000100 */
        /* <DEDUP_REMOVED lines=8> */
[----:B------:R-:W-:Y:S01]  /*0690*/  NOP ;  /* 0x0000000000007918 */ /* 0x000fe20000000000 */
.L_x_9:
[----:B------:R-:W2:Y:S01]  /*06a0*/  SHFL.IDX PT, R0, R72, RZ, 0x1f ;  /* 0x00001fff48007589 */ /* 0x000ea200000e0000 */
[----:B------:R-:W-:Y:S01]  /*06b0*/  NOP ;  /* 0x0000000000007918 */ /* 0x000fe20000000000 */
[----:B--2---:R-:W-:-:S13]  /*06c0*/  ISETP.NE.AND P0, PT, R0, 0x1, PT ;  /* 0x000000010000780c */ /* 0x004fda0003f05270 */
[----:B------:R-:W-:Y:S05]  /*06d0*/  @P0 BRA `(.L_x_10) ;  /* 0x0000000000540947 */ /* 0x000fea0003800000 */
[----:B------:R-:W-:Y:S01]  /*06e0*/  UMOV UR9, 0x400 ;  /* 0x0000040000097882 */ /* 0x000fe20000000000 */
[----:B---3--:R-:W-:Y:S01]  /*06f0*/  UMOV UR8, 0x20 ;  /* 0x0000002000087882 */ /* 0x008fe20000000000 */
[----:B------:R-:W-:Y:S01]  /*0700*/  UMOV UR7, 0x80 ;  /* 0x0000008000077882 */ /* 0x000fe20000000000 */
[----:B------:R-:W-:Y:S02]  /*0710*/  ULEA UR9, UR37, UR9, 0x18 ;  /* 0x0000000925097291 */ /* 0x000fe4000f8ec0ff */
[----:B------:R-:W-:-:S04]  /*0720*/  UIADD3 UR12, UPT, UPT, -UR8, 0x100000, URZ ;  /* 0x00100000080c7890 */ /* 0x000fc8000fffe1ff */
[----:B------:R-:W-:Y:S02]  /*0730*/  USHF.L.U32 UR13, UR12, 0xb, URZ ;  /* 0x0000000b0c0d7899 */ /* 0x000fe400080006ff */
[----:B------:R-:W-:Y:S02]  /*0740*/  USHF.L.U32 UR12, UR12, 0x1, URZ ;  /* 0x000000010c0c7899 */ /* 0x000fe400080006ff */
[----:B------:R-:W-:-:S04]  /*0750*/  UIADD3 UR14, UPT, UPT, -UR7, 0x100000, URZ ;  /* 0x00100000070e7890 */ /* 0x000fc8000fffe1ff */
[----:B------:R-:W-:Y:S02]  /*0760*/  USHF.L.U32 UR15, UR14, 0xb, URZ ;  /* 0x0000000b0e0f7899 */ /* 0x000fe400080006ff */
[----:B------:R-:W-:Y:S01]  /*0770*/  USHF.L.U32 UR14, UR14, 0x1, URZ ;  /* 0x000000010e0e7899 */ /* 0x000fe200080006ff */
[----:B------:R-:W-:Y:S01]  /*0780*/  ELECT P0, URZ, PT ;  /* 0x0000000000ff782f */ /* 0x000fe20003800000 */
[----:B------:R-:W2:Y:S02]  /*0790*/  FENCE.VIEW.ASYNC.S ;  /* 0x00000000000073c6 */ /* 0x000ea40000000000 */
[----:B--2---:R2:W3:Y:S08]  /*07a0*/  SYNCS.EXCH.64 URZ, [UR9+0x50], UR12 ;  /* 0x0000500c09ff75b2 */ /* 0x0044f00008000100 */
        /* <DEDUP_REMOVED lines=8> */
.L_x_10:
[----:B------:R-:W4:Y:S01]  /*0830*/  SHFL.IDX PT, R0, R72, RZ, 0x1f ;  /* 0x00001fff48007589 */ /* 0x000f2200000e0000 */
[----:B------:R-:W-:Y:S01]  /*0840*/  NOP ;  /* 0x0000000000007918 */ /* 0x000fe20000000000 */
[----:B----4-:R-:W-:-:S13]  /*0850*/  ISETP.NE.AND P0, PT, R0, 0x3, PT ;  /* 0x000000030000780c */ /* 0x010fda0003f05270 */
[----:B------:R-:W-:Y:S05]  /*0860*/  @P0 BRA `(.L_x_11) ;  /* 0x00000000002c0947 */ /* 0x000fea0003800000 */
[----:B---3--:R-:W-:Y:S01]  /*0870*/  UMOV UR8, 0x400 ;  /* 0x0000040000087882 */ /* 0x008fe20000000000 */
[----:B------:R-:W-:Y:S01]  /*0880*/  UMOV UR7, 0x20 ;  /* 0x0000002000077882 */ /* 0x000fe20000000000 */
[----:B------:R-:W-:Y:S02]  /*0890*/  ULEA UR8, UR37, UR8, 0x18 ;  /* 0x0000000825087291 */ /* 0x000fe4000f8ec0ff */
[----:B--2---:R-:W-:-:S04]  /*08a0*/  UIADD3 UR12, UPT, UPT, -UR7, 0x100000, URZ ;  /* 0x00100000070c7890 */ /* 0x004fc8000fffe1ff */
[----:B------:R-:W-:Y:S02]  /*08b0*/  USHF.L.U32 UR13, UR12, 0xb, URZ ;  /* 0x0000000b0c0d7899 */ /* 0x000fe400080006ff */
[----:B------:R-:W-:Y:S01]  /*08c0*/  USHF.L.U32 UR12, UR12, 0x1, URZ ;  /* 0x000000010c0c7899 */ /* 0x000fe200080006ff */
[----:B------:R-:W-:Y:S01]  /*08d0*/  ELECT P0, URZ, PT ;  /* 0x0000000000ff782f */ /* 0x000fe20003800000 */
[----:B------:R-:W2:Y:S10]  /*08e0*/  FENCE.VIEW.ASYNC.S ;  /* 0x00000000000073c6 */ /* 0x000eb40000000000 */
[----:B--2---:R4:W2:Y:S01]  /*08f0*/  SYNCS.EXCH.64 URZ, [UR8+0x90], UR12 ;  /* 0x0000900c08ff75b2 */ /* 0x0048a20008000100 */
[----:B------:R4:W3:Y:S02]  /*0900*/  SYNCS.EXCH.64 URZ, [UR8+0x98], UR12 ;  /* 0x0000980c08ff75b2 */ /* 0x0008e40008000100 */
[----:B----4-:R-:W-:Y:S01]  /*0910*/  NOP ;  /* 0x0000000000007918 */ /* 0x010fe20000000000 */
.L_x_11:
[----:B------:R-:W4:Y:S01]  /*0920*/  SHFL.IDX PT, R0, R72, RZ, 0x1f ;  /* 0x00001fff48007589 */ /* 0x000f2200000e0000 */
[----:B------:R-:W-:Y:S01]  /*0930*/  NOP ;  /* 0x0000000000007918 */ /* 0x000fe20000000000 */
[----:B----4-:R-:W-:-:S13]  /*0940*/  ISETP.NE.AND P0, PT, R0, 0x4, PT ;  /* 0x000000040000780c */ /* 0x010fda0003f05270 */
[----:B------:R-:W-:Y:S05]  /*0950*/  @P0 BRA `(.L_x_12) ;  /* 0x0000000000480947 */ /* 0x000fea0003800000 */
[----:B--2---:R-:W-:Y:S01]  /*0960*/  UMOV UR9, 0x1e0 ;  /* 0x000001e000097882 */ /* 0x004fe20000000000 */
[----:B---3--:R-:W-:Y:S01]  /*0970*/  UMOV UR8, 0x400 ;  /* 0x0000040000087882 */ /* 0x008fe20000000000 */
[----:B------:R-:W-:Y:S01]  /*0980*/  USEL UR9, UR9, 0x1a0, UP5 ;  /* 0x000001a009097887 */ /* 0x000fe2000a800000 */
        /* <DEDUP_REMOVED lines=10> */
[----:B--2---:R4:W2:Y:S08]  /*0a30*/  SYNCS.EXCH.64 URZ, [UR8+0xa0], UR12 ;  /* 0x0000a00c08ff75b2 */ /* 0x0048b00008000100 */
[----:B------:R4:W3:Y:S01]  /*0a40*/  SYNCS.EXCH.64 URZ, [UR8+0xb0], UR14 ;  /* 0x0000b00e08ff75b2 */ /* 0x0008e20008000100 */
[----:B------:R4:W1:Y:S01]  /*0a50*/  SYNCS.EXCH.64 URZ, [UR8+0xa8], UR12 ;  /* 0x0000a80c08ff75b2 */ /* 0x0008620008000100 */
[----:B------:R4:W1:Y:S02]  /*0a60*/  SYNCS.EXCH.64 URZ, [UR8+0xb8], UR14 ;  /* 0x0000b80e08ff75b2 */ /* 0x0008640008000100 */
[----:B----4-:R-:W-:Y:S01]  /*0a70*/  NOP ;  /* 0x0000000000007918 */ /* 0x010fe20000000000 */
.L_x_12:
[----:B------:R-:W4:Y:S01]  /*0a80*/  SHFL.IDX PT, R0, R72, RZ, 0x1f ;  /* 0x00001fff48007589 */ /* 0x000f2200000e0000 */
[----:B------:R-:W-:Y:S01]  /*0a90*/  NOP ;  /* 0x0000000000007918 */ /* 0x000fe20000000000 */
[----:B----4-:R-:W-:-:S13]  /*0aa0*/  ISETP.NE.AND P0, PT, R0, 0x5, PT ;  /* 0x000000050000780c */ /* 0x010fda0003f05270 */
[----:B------:R-:W-:Y:S05]  /*0ab0*/  @P0 BRA `(.L_x_13) ;  /* 0x0000000000540947 */ /* 0x000fea0003800000 */
[----:B--2---:R-:W-:Y:S01]  /*0ac0*/  UMOV UR9, 0x400 ;  /* 0x0000040000097882 */ /* 0x004fe20000000000 */
        /* <DEDUP_REMOVED lines=14> */
[----:B------:R4:W1:Y:S01]  /*0bb0*/  SYNCS.EXCH.64 URZ, [UR9+0xe8], UR14 ;  /* 0x0000e80e09ff75b2 */ /* 0x0008620008000100 */
[----:B------:R4:W1:Y:S01]  /*0bc0*/  SYNCS.EXCH.64 URZ, [UR9+0xd0], UR12 ;  /* 0x0000d00c09ff75b2 */ /* 0x0008620008000100 */
[----:B------:R4:W1:Y:S01]  /*0bd0*/  SYNCS.EXCH.64 URZ, [UR9+0xf0], UR14 ;  /* 0x0000f00e09ff75b2 */ /* 0x0008620008000100 */
[----:B------:R4:W1:Y:S01]  /*0be0*/  SYNCS.EXCH.64 URZ, [UR9+0xd8], UR12 ;  /* 0x0000d80c09ff75b2 */ /* 0x0008620008000100 */
[----:B------:R4:W1:Y:S02]  /*0bf0*/  SYNCS.EXCH.64 URZ, [UR9+0xf8], UR14 ;  /* 0x0000f80e09ff75b2 */ /* 0x0008640008000100 */
[----:B----4-:R-:W-:Y:S01]  /*0c00*/  NOP ;  /* 0x0000000000007918 */ /* 0x010fe20000000000 */
.L_x_13:
[----:B------:R-:W4:Y:S01]  /*0c10*/  SHFL.IDX PT, R0, R72, RZ, 0x1f ;  /* 0x00001fff48007589 */ /* 0x000f2200000e0000 */
[----:B------:R-:W-:Y:S01]  /*0c20*/  ISETP.NE.OR P1, PT, RZ, UR10, !P1 ;  /* 0x0000000aff007c0c */ /* 0x000fe2000cf25670 */
        /* <DEDUP_REMOVED lines=12> */
[----:B------:R4:W3:Y:S01]  /*0cf0*/  SYNCS.EXCH.64 URZ, [UR8+0x110], UR12 ;  /* 0x0001100c08ff75b2 */ /* 0x0008e20008000100 */
[----:B------:R4:W1:Y:S01]  /*0d00*/  SYNCS.EXCH.64 URZ, [UR8+0x108], UR12 ;  /* 0x0001080c08ff75b2 */ /* 0x0008620008000100 */
[----:B------:R4:W1:Y:S02]  /*0d10*/  SYNCS.EXCH.64 URZ, [UR8+0x118], UR12 ;  /* 0x0001180c08ff75b2 */ /* 0x0008640008000100 */
[----:B----4-:R-:W-:Y:S01]  /*0d20*/  NOP ;  /* 0x0000000000007918 */ /* 0x010fe20000000000 */
.L_x_14:
[----:B------:R-:W-:Y:S01]  /*0d30*/  VOTEU.ALL UP1, P1 ;  /* 0x0000000000ff7886 */ /* 0x000fe20000820000 */
[----:B---3--:R-:W3:Y:S01]  /*0d40*/  LDCU UR8, c[0x0][0x36c] ;  /* 0x00006d80ff0877ac */ /* 0x008ee20008000800 */
[----:B------:R-:W-:Y:S01]  /*0d50*/  NOP ;  /* 0x0000000000007918 */ /* 0x000fe20000000000 */
[----:B------:R-:W-:Y:S01]  /*0d60*/  LOP3.LUT R10, R81, 0x1f, RZ, 0xc0, !PT ;  /* 0x0000001f510a7812 */ /* 0x000fe200078ec0ff */
[----:B--2---:R-:W-:Y:S01]  /*0d70*/  UMOV UR12, 0x20 ;  /* 0x00000020000c7882 */ /* 0x004fe20000000000 */
[----:B------:R-:W-:Y:S01]  /*0d80*/  @!UP1 UMOV UR7, 0x400 ;  /* 0x0000040000079882 */ /* 0x000fe20000000000 */
[----:B------:R-:W-:-:S04]  /*0d90*/  @!UP1 UIADD3 UR12, UPT, UPT, -UR12, 0x100000, URZ ;  /* 0x001000000c0c9890 */ /* 0x000fc8000fffe1ff */
[----:B------:R-:W-:Y:S02]  /*0da0*/  @!UP1 USHF.L.U32 UR13, UR12, 0xb, URZ ;  /* 0x0000000b0c0d9899 */ /* 0x000fe400080006ff */
[----:B------:R-:W-:Y:S02]  /*0db0*/  @!UP1 USHF.L.U32 UR12, UR12, 0x1, URZ ;  /* 0x000000010c0c9899 */ /* 0x000fe400080006ff */
[----:B------:R-:W-:Y:S01]  /*0dc0*/  @!UP1 ULEA UR7, UR37, UR7, 0x18 ;  /* 0x0000000725079291 */ /* 0x000fe2000f8ec0ff */
[----:B------:R-:W-:Y:S01]  /*0dd0*/  VOTEU.ALL UP1, P1 ;  /* 0x0000000000ff7886 */ /* 0x000fe20000820000 */
[----:B------:R-:W-:Y:S01]  /*0de0*/  UISETP.NE.AND UP4, UPT, UR10, URZ, UPT ;  /* 0x000000ff0a00728c */ /* 0x000fe2000bf85270 */
[----:B------:R-:W2:Y:S09]  /*0df0*/  FENCE.VIEW.ASYNC.S ;  /* 0x00000000000073c6 */ /* 0x000eb20000000000 */
[----:B--2---:R2:W4:Y:S01]  /*0e00*/  @!UP1 SYNCS.EXCH.64 URZ, [UR7+0x120], UR12 ;  /* 0x0001200c07ff95b2 */ /* 0x0045220008000100 */
[----:B---3--:R-:W-:-:S09]  /*0e10*/  UISETP.EQ.U32.AND UP1, UPT, UR8, 0x1, UPT ;  /* 0x000000010800788c */ /* 0x008fd2000bf22070 */
[----:B------:R-:W-:Y:S05]  /*0e20*/  BRA.U !UP1, `(.L_x_15) ;  /* 0x0000000109087547 */ /* 0x000fea000b800000 */
[----:B-1--4-:R-:W-:Y:S01]  /*0e30*/  UCGABAR_ARV ;  /* 0x00000000000079c7 */ /* 0x012fe20008000000 */
[----:B------:R-:W-:Y:S05]  /*0e40*/  BRA `(.L_x_16) ;  /* 0x0000000000047947 */ /* 0x000fea0003800000 */
.L_x_15:
[----:B-1--4-:R-:W-:Y:S01]  /*0e50*/  NOP ;  /* 0x0000000000007918 */ /* 0x012fe20000000000 */
.L_x_16:
[----:B------:R-:W1:Y:S01]  /*0e60*/  S2R R11, SR_CTAID.X ;  /* 0x00000000000b7919 */ /* 0x000e620000002500 */
[----:B------:R-:W-:-:S05]  /*0e70*/  CS2R.32 R68, SR_CgaSize ;  /* 0x0000000000447805 */ /* 0x000fca0000008a00 */
[----:B------:R-:W-:-:S05]  /*0e80*/  IMAD R68, R68, -0xa0, RZ ;  /* 0xffffff6044447824 */ /* 0x000fca00078e02ff */
[----:B------:R-:W-:-:S14]  /*0e90*/  R2UR UR8, R68 ;  /* 0x00000000440872ca */ /* 0x000fdc00000e0000 */
[----:B------:R-:W3:Y:S01]  /*0ea0*/  LDCU UR8, c[0x0][UR8+0x2b0] ;  /* 0x00005600080877ac */ /* 0x000ee20008000800 */
[----:B------:R-:W-:-:S05]  /*0eb0*/  CS2R.32 R0, SR_CgaSize ;  /* 0x0000000000007805 */ /* 0x000fca0000008a00 */
[----:B------:R-:W-:-:S06]  /*0ec0*/  IMAD R0, R0, -0xa0, RZ ;  /* 0xffffff6000007824 */ /* 0x000fcc00078e02ff */
[----:B------:R-:W4:Y:S01]  /*0ed0*/  LDC R0, c[0x0][R0+0x2a0] ;  /* 0x0000a80000007b82 */ /* 0x000f220000000800 */
[----:B------:R-:W-:Y:S01]  /*0ee0*/  PRMT R8, RZ, 0x7610, R8 ;  /* 0x00007610ff087816 */ /* 0x000fe20000000008 */
[----:B------:R-:W3:Y:S01]  /*0ef0*/  S2R R20, SR_CTAID.Y ;  /* 0x0000000000147919 */ /* 0x000ee20000002600 */
[----:B------:R-:W-:-:S05]  /*0f00*/  CS2R.32 R68, SR_CgaSize ;  /* 0x0000000000447805 */ /* 0x000fca0000008a00 */
[----:B------:R-:W-:-:S05]  /*0f10*/  IMAD R68, R68, -0xa0, RZ ;  /* 0xffffff6044447824 */ /* 0x000fca00078e02ff */
[----:B--2---:R-:W-:-:S14]  /*0f20*/  R2UR UR7, R68 ;  /* 0x00000000440772ca */ /* 0x004fdc00000e0000 */
[----:B------:R-:W2:Y:S01]  /*0f30*/  LDCU UR7, c[0x0][UR7+0x2b4] ;  /* 0x00005680070777ac */ /* 0x000ea20008000800 */
[----:B------:R-:W-:Y:S01]  /*0f40*/  UISETP.NE.AND UP2, UPT, UR10, 0x2, UPT ;  /* 0x000000020a00788c */ /* 0x000fe2000bf45270 */
[----:B------:R-:W3:Y:S01]  /*0f50*/  LDC R9, c[0x0][0xb24] ;  /* 0x0002c900ff097b82 */ /* 0x000ee20000000800 */
[----:B------:R-:W-:-:S05]  /*0f60*/  CS2R.32 R66, SR_CgaSize ;  /* 0x0000000000427805 */ /* 0x000fca0000008a00 */
[----:B------:R-:W-:-:S06]  /*0f70*/  IMAD R66, R66, -0xa0, RZ ;  /* 0xffffff6042427824 */ /* 0x000fcc00078e02ff */
[----:B------:R-:W4:Y:S08]  /*0f80*/  LDC R66, c[0x0][R66+0x2a4] ;  /* 0x0000a90042427b82 */ /* 0x000f300000000800 */
[----:B------:R-:W4:Y:S01]  /*0f90*/  LDC R26, c[0x0][0xb24] ;  /* 0x0002c900ff1a7b82 */ /* 0x000f220000000800 */
[----:B-1----:R-:W-:Y:S01]  /*0fa0*/  I2FP.F32.U32 R4, R11 ;  /* 0x0000000b00047245 */ /* 0x002fe20000201000 */
[----:B------:R-:W-:-:S06]  /*0fb0*/  IMAD.MOV.U32 R21, RZ, RZ, R11 ;  /* 0x000000ffff157224 */ /* 0x000fcc00078e000b */
[----:B------:R-:W1:Y:S01]  /*0fc0*/  S2UR UR36, SR_CTAID.Z ;  /* 0x00000000002479c3 */ /* 0x000e620000002700 */
[----:B---3--:R-:W-:Y:S02]  /*0fd0*/  ISETP.GE.AND P0, PT, R9, 0x1, PT ;  /* 0x000000010900780c */ /* 0x008fe40003f06270 */
[----:B------:R-:W-:Y:S01]  /*0fe0*/  I2FP.F32.U32 R2, R20 ;  /* 0x0000001400027245 */ /* 0x000fe20000201000 */
[----:B------:R-:W-:-:S04]  /*0ff0*/  FMUL R4, R4, UR8 ;  /* 0x0000000804047c20 */ /* 0x000fc80008400000 */
[----:B--2---:R-:W-:Y:S01]  /*1000*/  FMUL R2, R2, UR7 ;  /* 0x0000000702027c20 */ /* 0x004fe20008400000 */
[----:B------:R-:W2:Y:S01]  /*1010*/  F2I.U32.TRUNC.NTZ R68, R4 ;  /* 0x0000000400447305 */ /* 0x000ea2000020f000 */
[----:B------:R-:W3:Y:S07]  /*1020*/  LDCU UR7, c[0x0][0xb30] ;  /* 0x00016600ff0777ac */ /* 0x000eee0008000800 */
[----:B------:R-:W1:Y:S01]  /*1030*/  F2I.U32.TRUNC.NTZ R3, R2 ;  /* 0x0000000200037305 */ /* 0x000e62000020f000 */
[----:B--2---:R-:W-:-:S04]  /*1040*/  IMAD.MOV R68, RZ, RZ, -R68 ;  /* 0x000000ffff447224 */ /* 0x004fc800078e0a44 */
[----:B----4-:R-:W-:Y:S01]  /*1050*/  IMAD R68, R0, R68, R11 ;  /* 0x0000004400447224 */ /* 0x010fe200078e020b */
[----:B------:R-:W-:Y:S01]  /*1060*/  PRMT R0, RZ, 0x7610, R0 ;  /* 0x00007610ff007816 */ /* 0x000fe20000000000 */
[----:B---3--:R-:W-:Y:S01]  /*1070*/  UISETP.NE.AND UP3, UPT, UR7, 0x1, UPT ;  /* 0x000000010700788c */ /* 0x008fe2000bf65270 */
[----:B-1----:R-:W-:-:S05]  /*1080*/  IADD3 R3, PT, PT, -R3, RZ, RZ ;  /* 0x000000ff03037210 */ /* 0x002fca0007ffe1ff */
[----:B------:R-:W-:Y:S01]  /*1090*/  IMAD R66, R66, R3, R20 ;  /* 0x0000000342427224 */ /* 0x000fe200078e0214 */
[----:B------:R-:W-:Y:S06]  /*10a0*/  BRA.U UP4, `(.L_x_17) ;  /* 0x0000000104247547 */ /* 0x000fec000b800000 */
[----:B------:R-:W-:Y:S01]  /*10b0*/  ISETP.NE.AND P1, PT, R66, RZ, PT ;  /* 0x000000ff4200720c */ /* 0x000fe20003f25270 */
[----:B------:R-:W-:Y:S01]  /*10c0*/  IMAD.MOV.U32 R0, RZ, RZ, 0x3 ;  /* 0x00000003ff007424 */ /* 0x000fe200078e00ff */
[C---:B------:R-:W-:Y:S02]  /*10d0*/  LOP3.LUT R3, R68.reuse, 0xfffffffe, RZ, 0xc0, !PT ;  /* 0xfffffffe44037812 */ /* 0x040fe400078ec0ff */
[----:B------:R-:W-:Y:S02]  /*10e0*/  ISETP.LT.U32.OR P1, PT, R68, 0x2, !P1 ;  /* 0x000000024400780c */ /* 0x000fe40004f21470 */
[----:B------:R-:W-:Y:S02]  /*10f0*/  SHF.L.U32 R0, R0, R3, RZ ;  /* 0x0000000300007219 */ /* 0x000fe400000006ff */
[----:B------:R-:W-:Y:S02]  /*1100*/  SEL R5, RZ, 0x1, !P1 ;  /* 0x00000001ff057807 */ /* 0x000fe40004800000 */
[----:B------:R-:W-:-:S05]  /*1110*/  SEL R2, RZ, 0x2, !P1 ;  /* 0x00000002ff027807 */ /* 0x000fca0004800000 */
[----:B------:R-:W-:-:S05]  /*1120*/  IMAD.IADD R2, R5, 0x1, R2 ;  /* 0x0000000105027824 */ /* 0x000fca00078e0202 */
[----:B------:R-:W-:Y:S02]  /*1130*/  PRMT R8, R2, 0x7610, R8 ;  /* 0x0000761002087816 */ /* 0x000fe40000000008 */
.L_x_17:
[----:B------:R-:W-:Y:S05]  /*1140*/  @!P0 BRA `(.L_x_18) ;  /* 0x0000000000b88947 */ /* 0x000fea0003800000 */
[----:B------:R-:W1:Y:S01]  /*1150*/  LDC.64 R4, c[0x0][0xb18] ;  /* 0x0002c600ff047b82 */ /* 0x000e620000000a00 */
[----:B------:R-:W-:-:S07]  /*1160*/  ISETP.NE.AND P0, PT, R9, 0x1, PT ;  /* 0x000000010900780c */ /* 0x000fce0003f05270 */
[----:B------:R-:W2:Y:S08]  /*1170*/  LDC R14, c[0x0][0xb0c] ;  /* 0x0002c300ff0e7b82 */ /* 0x000eb00000000800 */
[----:B------:R-:W3:Y:S08]  /*1180*/  LDC R13, c[0x0][0x370] ;  /* 0x0000dc00ff0d7b82 */ /* 0x000ef00000000800 */
[----:B------:R-:W4:Y:S01]  /*1190*/  LDC R16, c[0x0][0x374] ;  /* 0x0000dd00ff107b82 */ /* 0x000f220000000800 */
[----:B-1----:R-:W-:-:S07]  /*11a0*/  ISETP.NE.AND P1, PT, R4, 0x1, PT ;  /* 0x000000010400780c */ /* 0x002fce0003f25270 */
[----:B------:R-:W3:Y:S01]  /*11b0*/  LDC.64 R6, c[0x0][0xb10] ;  /* 0x0002c400ff067b82 */ /* 0x000ee20000000a00 */
[----:B--2---:R-:W-:-:S07]  /*11c0*/  ISETP.NE.AND P2, PT, R14, 0x1, PT ;  /* 0x000000010e00780c */ /* 0x004fce0003f45270 */
[----:B------:R-:W1:Y:S08]  /*11d0*/  LDC R12, c[0x0][0xb20] ;  /* 0x0002c800ff0c7b82 */ /* 0x000e700000000800 */
[----:B------:R-:W2:Y:S01]  /*11e0*/  LDC.64 R2, c[0x0][0xb28] ;  /* 0x0002ca00ff027b82 */ /* 0x000ea20000000a00 */
[----:B----4-:R-:W-:-:S04]  /*11f0*/  IMAD.HI.U32 R15, R16, R5, RZ ;  /* 0x00000005100f7227 */ /* 0x010fc800078e00ff */
[----:B------:R-:W-:-:S04]  /*1200*/  IMAD.HI.U32 R5, R20, R5, RZ ;  /* 0x0000000514057227 */ /* 0x000fc800078e00ff */
[----:B---3--:R-:W-:-:S04]  /*1210*/  IMAD.HI.U32 R18, R13, R6, RZ ;  /* 0x000000060d127227 */ /* 0x008fc800078e00ff */
[C---:B------:R-:W-:Y:S01]  /*1220*/  IMAD.HI.U32 R22, R11.reuse, R6, RZ ;  /* 0x000000060b167227 */ /* 0x040fe200078e00ff */
[-C--:B------:R-:W-:Y:S02]  /*1230*/  @P2 SHF.R.U32.HI R13, RZ, R7.reuse, R18 ;  /* 0x00000007ff0d2219 */ /* 0x080fe40000011612 */
[-C--:B-1----:R-:W-:Y:S02]  /*1240*/  @P1 SHF.R.U32.HI R16, RZ, R12.reuse, R15 ;  /* 0x0000000cff101219 */ /* 0x082fe4000001160f */
[----:B------:R-:W-:Y:S02]  /*1250*/  SHF.R.U32.HI R5, RZ, R12, R5 ;  /* 0x0000000cff057219 */ /* 0x000fe40000011605 */
[----:B------:R-:W-:Y:S02]  /*1260*/  SHF.R.U32.HI R22, RZ, R7, R22 ;  /* 0x00000007ff167219 */ /* 0x000fe40000011616 */
[----:B------:R-:W-:Y:S01]  /*1270*/  SEL R5, R20, R5, !P1 ;  /* 0x0000000514057207 */ /* 0x000fe20004800000 */
[----:B--2---:R-:W-:Y:S01]  /*1280*/  IMAD.HI.U32 R18, R16, R2, RZ ;  /* 0x0000000210127227 */ /* 0x004fe200078e00ff */
[----:B------:R-:W-:-:S02]  /*1290*/  SEL R21, R11, R22, !P2 ;  /* 0x000000160b157207 */ /* 0x000fc40005000000 */
[----:B------:R-:W-:Y:S01]  /*12a0*/  IADD3 R7, PT, PT, -R5, RZ, RZ ;  /* 0x000000ff05077210 */ /* 0x000fe20007ffe1ff */
[----:B------:R-:W-:Y:S01]  /*12b0*/  IMAD.HI.U32 R6, R13, R2, RZ ;  /* 0x000000020d067227 */ /* 0x000fe200078e00ff */
[----:B------:R-:W-:-:S03]  /*12c0*/  @P0 SHF.R.U32.HI R16, RZ, R3, R18 ;  /* 0x00000003ff100219 */ /* 0x000fc60000011612 */
[----:B------:R-:W-:Y:S01]  /*12d0*/  IMAD R7, R4, R7, R20 ;  /* 0x0000000704077224 */ /* 0x000fe200078e0214 */
[----:B------:R-:W-:Y:S01]  /*12e0*/  @P0 SHF.R.U32.HI R13, RZ, R3, R6 ;  /* 0x00000003ff0d0219 */ /* 0x000fe20000011606 */
[----:B------:R-:W-:-:S04]  /*12f0*/  IMAD R16, R16, R9, RZ ;  /* 0x0000000910107224 */ /* 0x000fc800078e02ff */
[----:B------:R-:W-:Y:S01]  /*1300*/  IMAD R6, R13, R9, RZ ;  /* 0x000000090d067224 */ /* 0x000fe200078e02ff */
[----:B------:R-:W-:-:S04]  /*1310*/  ISETP.GE.AND P1, PT, R5, R16, PT ;  /* 0x000000100500720c */ /* 0x000fc80003f26270 */
[----:B------:R-:W-:Y:S01]  /*1320*/  ISETP.GE.OR P1, PT, R21, R6, P1 ;  /* 0x000000061500720c */ /* 0x000fe20000f26670 */
[----:B------:R-:W-:-:S05]  /*1330*/  IMAD.HI.U32 R6, R5, R2, RZ ;  /* 0x0000000205067227 */ /* 0x000fca00078e00ff */
[----:B------:R-:W-:-:S04]  /*1340*/  SHF.R.U32.HI R6, RZ, R3, R6 ;  /* 0x00000003ff067219 */ /* 0x000fc80000011606 */
[----:B------:R-:W-:-:S03]  /*1350*/  SEL R6, R5, R6, !P0 ;  /* 0x0000000605067207 */ /* 0x000fc60004000000 */
[----:B------:R-:W-:Y:S01]  /*1360*/  @!P1 IMAD.HI.U32 R12, R21, R2, RZ ;  /* 0x00000002150c9227 */ /* 0x000fe200078e00ff */
[----:B------:R-:W-:-:S04]  /*1370*/  IADD3 R2, PT, PT, -R6, RZ, RZ ;  /* 0x000000ff06027210 */ /* 0x000fc80007ffe1ff */
[----:B------:R-:W-:Y:S01]  /*1380*/  @!P1 SHF.R.U32.HI R12, RZ, R3, R12 ;  /* 0x00000003ff0c9219 */ /* 0x000fe2000001160c */
[----:B------:R-:W-:-:S03]  /*1390*/  IMAD R2, R9, R2, R5 ;  /* 0x0000000209027224 */ /* 0x000fc600078e0205 */
[----:B------:R-:W-:-:S05]  /*13a0*/  @!P1 SEL R3, R21, R12, !P0 ;  /* 0x0000000c15039207 */ /* 0x000fca0004000000 */
[--C-:B------:R-:W-:Y:S02]  /*13b0*/  @!P1 IMAD.IADD R6, R6, 0x1, -R3.reuse ;  /* 0x0000000106069824 */ /* 0x100fe400078e0a03 */
[----:B------:R-:W-:Y:S01]  /*13c0*/  @!P1 IMAD R3, R2, R13, R3 ;  /* 0x0000000d02039224 */ /* 0x000fe200078e0203 */
[----:B------:R-:W-:Y:S01]  /*13d0*/  IADD3 R2, PT, PT, -R21, RZ, RZ ;  /* 0x000000ff15027210 */ /* 0x000fe20007ffe1ff */
[----:B------:R-:W-:Y:S02]  /*13e0*/  @!P1 IMAD R5, R6, R9, R21 ;  /* 0x0000000906059224 */ /* 0x000fe400078e0215 */
[----:B------:R-:W-:Y:S02]  /*13f0*/  @!P1 IMAD.MOV.U32 R21, RZ, RZ, R3 ;  /* 0x000000ffff159224 */ /* 0x000fe400078e0003 */
[----:B------:R-:W-:Y:S02]  /*1400*/  IMAD R2, R14, R2, R11 ;  /* 0x000000020e027224 */ /* 0x000fe400078e020b */
[----:B------:R-:W-:-:S02]  /*1410*/  IMAD R20, R5, R4, R7 ;  /* 0x0000000405147224 */ /* 0x000fc400078e0207 */
[----:B------:R-:W-:Y:S02]  /*1420*/  IMAD R21, R21, R14, R2 ;  /* 0x0000000e15157224 */ /* 0x000fe400078e0202 */
.L_x_18:
[----:B------:R-:W-:Y:S05]  /*1430*/  BRA.U UP3, `(.L_x_19) ;  /* 0x0000000103407547 */ /* 0x000fea000b800000 */
[----:B------:R-:W1:Y:S08]  /*1440*/  LDC.64 R4, c[0x0][0xb10] ;  /* 0x0002c400ff047b82 */ /* 0x000e700000000a00 */
[----:B------:R-:W2:Y:S08]  /*1450*/  LDC.64 R2, c[0x0][0xb18] ;  /* 0x0002c600ff027b82 */ /* 0x000eb00000000a00 */
[----:B------:R-:W3:Y:S08]  /*1460*/  LDC R6, c[0x0][0xb20] ;  /* 0x0002c800ff067b82 */ /* 0x000ef00000000800 */
[----:B------:R-:W4:Y:S01]  /*1470*/  LDC R12, c[0x0][0xb0c] ;  /* 0x0002c300ff0c7b82 */ /* 0x000f220000000800 */
[----:B-1----:R-:W-:-:S05]  /*1480*/  IMAD.HI.U32 R4, R21, R4, RZ ;  /* 0x0000000415047227 */ /* 0x002fca00078e00ff */
[----:B------:R-:W-:Y:S01]  /*1490*/  SHF.R.U32.HI R4, RZ, R5, R4 ;  /* 0x00000005ff047219 */ /* 0x000fe20000011604 */
[----:B--2---:R-:W-:Y:S01]  /*14a0*/  IMAD.HI.U32 R3, R20, R3, RZ ;  /* 0x0000000314037227 */ /* 0x004fe200078e00ff */
[----:B------:R-:W-:-:S04]  /*14b0*/  ISETP.NE.AND P0, PT, R2, 0x1, PT ;  /* 0x000000010200780c */ /* 0x000fc80003f05270 */
[----:B---3--:R-:W-:-:S04]  /*14c0*/  SHF.R.U32.HI R3, RZ, R6, R3 ;  /* 0x00000006ff037219 */ /* 0x008fc80000011603 */
[----:B------:R-:W-:Y:S02]  /*14d0*/  SEL R3, R20, R3, !P0 ;  /* 0x0000000314037207 */ /* 0x000fe40004000000 */
[----:B----4-:R-:W-:-:S04]  /*14e0*/  ISETP.NE.AND P1, PT, R12, 0x1, PT ;  /* 0x000000010c00780c */ /* 0x010fc80003f25270 */
[----:B------:R-:W-:-:S05]  /*14f0*/  SEL R6, R21, R4, !P1 ;  /* 0x0000000415067207 */ /* 0x000fca0004800000 */
[----:B------:R-:W-:Y:S02]  /*1500*/  IMAD.IADD R4, R3, 0x1, -R6 ;  /* 0x0000000103047824 */ /* 0x000fe400078e0a06 */
[----:B------:R-:W-:Y:S02]  /*1510*/  IMAD.IADD R3, R6, 0x1, -R3 ;  /* 0x0000000106037824 */ /* 0x000fe400078e0a03 */
[----:B------:R-:W-:Y:S02]  /*1520*/  IMAD R21, R4, R12, R21 ;  /* 0x0000000c04157224 */ /* 0x000fe400078e0215 */
[----:B------:R-:W-:Y:S02]  /*1530*/  IMAD R20, R3, R2, R20 ;  /* 0x0000000203147224 */ /* 0x000fe400078e0214 */
.L_x_19:
[----:B------:R-:W-:Y:S05]  /*1540*/  BRA.U !UP1, `(.L_x_20) ;  /* 0x00000001090c7547 */ /* 0x000fea000b800000 */
[----:B------:R-:W-:Y:S01]  /*1550*/  UCGABAR_WAIT ;  /* 0x0000000000007dc7 */ /* 0x000fe20008000000 */
[----:B------:R-:W-:Y:S01]  /*1560*/  CCTL.IVALL ;  /* 0x00000000ff00798f */ /* 0x000fe20002000000 */
[----:B------:R-:W-:Y:S05]  /*1570*/  BRA `(.L_x_21) ;  /* 0x0000000000047947 */ /* 0x000fea0003800000 */
.L_x_20:
[----:B------:R-:W-:Y:S06]  /*1580*/  BAR.SYNC.DEFER_BLOCKING 0x0 ;  /* 0x0000000000007b1d */ /* 0x000fec0000010000 */
.L_x_21:
[----:B------:R-:W-:Y:S05]  /*1590*/  BRA.U UP2, `(.L_x_22) ;  /* 0x0000001502247547 */ /* 0x000fea000b800000 */
[----:B------:R-:W1:Y:S01]  /*15a0*/  LDCU UR4, c[0x0][0x38c] ;  /* 0x00007180ff0477ac */ /* 0x000e620008000800 */
[----:B------:R-:W2:Y:S01]  /*15b0*/  LDC R9, c[0x0][0x370] ;  /* 0x0000dc00ff097b82 */ /* 0x000ea20000000800 */
[----:B------:R-:W-:Y:S01]  /*15c0*/  IMAD.SHL.U32 R16, R11, 0x40, RZ ;  /* 0x000000400b107824 */ /* 0x000fe200078e00ff */
[----:B------:R-:W-:Y:S01]  /*15d0*/  PLOP3.LUT P1, PT, PT, PT, UP5, 0x80, 0x8 ;  /* 0x000000000008781c */ /* 0x000fe20003f2f058 */
[----:B------:R-:W-:Y:S01]  /*15e0*/  HFMA2 R12, -RZ, RZ, 0, 0 ;  /* 0x00000000ff0c7431 */ /* 0x000fe200000001ff */
[----:B------:R-:W-:Y:S01]  /*15f0*/  UISETP.NE.AND UP1, UPT, UR10, URZ, UPT ;  /* 0x000000ff0a00728c */ /* 0x000fe2000bf25270 */
[----:B------:R-:W-:Y:S01]  /*1600*/  ISETP.NE.AND P4, PT, R10, RZ, P5 ;  /* 0x000000ff0a00720c */ /* 0x000fe20002f85270 */
[----:B------:R-:W-:Y:S01]  /*1610*/  IMAD.MOV.U32 R15, RZ, RZ, 0x1 ;  /* 0x00000001ff0f7424 */ /* 0x000fe200078e00ff */
[----:B------:R-:W-:Y:S01]  /*1620*/  PLOP3.LUT P1, PT, P1, PT, PT, 0x8, 0x80 ;  /* 0x000000000080781c */ /* 0x000fe20000f2e170 */
[----:B------:R-:W3:Y:S01]  /*1630*/  LDC R0, c[0x0][0x374] ;  /* 0x0000dd00ff007b82 */ /* 0x000ee20000000800 */
[----:B------:R-:W-:Y:S01]  /*1640*/  IMAD.MOV.U32 R14, RZ, RZ, RZ ;  /* 0x000000ffff0e7224 */ /* 0x000fe200078e00ff */
[----:B------:R-:W-:Y:S01]  /*1650*/  MOV R8, 0x1 ;  /* 0x0000000100087802 */ /* 0x000fe20000000f00 */
[----:B------:R-:W-:Y:S01]  /*1660*/  IMAD.MOV.U32 R10, RZ, RZ, RZ ;  /* 0x000000ffff0a7224 */ /* 0x000fe200078e00ff */
[----:B------:R-:W-:Y:S01]  /*1670*/  LOP3.LUT R16, R16, 0x40, RZ, 0xc0, !PT ;  /* 0x0000004010107812 */ /* 0x000fe200078ec0ff */
[----:B------:R-:W4:Y:S01]  /*1680*/  LDCU.64 UR14, c[0x0][0x348] ;  /* 0x00006900ff0e77ac */ /* 0x000f220008000a00 */
[----:B-1----:R-:W-:-:S02]  /*1690*/  UIADD3 UR5, UPT, UPT, UR4, 0x3f, URZ ;  /* 0x0000003f04057890 */ /* 0x002fc4000fffe0ff */
[----:B------:R-:W-:Y:S02]  /*16a0*/  USEL UR22, UR6, 0x2, UP1 ;  /* 0x0000000206167887 */ /* 0x000fe40008800000 */
[----:B------:R-:W-:Y:S01]  /*16b0*/  USHF.R.S32.HI UR7, URZ, 0x1f, UR5 ;  /* 0x0000001fff077899 */ /* 0x000fe20008011405 */
[----:B------:R-:W-:-:S03]  /*16c0*/  UMOV UR23, URZ ;  /* 0x000000ff00177c82 */ /* 0x000fc60008000000 */
[----:B------:R-:W-:Y:S02]  /*16d0*/  ULEA.HI UR7, UR7, UR5, URZ, 0x6 ;  /* 0x0000000507077291 */ /* 0x000fe4000f8f30ff */
[----:B------:R-:W-:Y:S02]  /*16e0*/  UIADD3 UR5, UPT, UPT, UR4, -0x1, URZ ;  /* 0xffffffff04057890 */ /* 0x000fe4000fffe0ff */
[----:B------:R-:W-:Y:S02]  /*16f0*/  USHF.R.S32.HI UR7, URZ, 0x6, UR7 ;  /* 0x00000006ff077899 */ /* 0x000fe40008011407 */
[----:B------:R-:W-:Y:S02]  /*1700*/  UISETP.GE.U32.AND UP2, UPT, UR5, -0x7f, UPT ;  /* 0xffffff810500788c */ /* 0x000fe4000bf46070 */
[----:B------:R-:W-:Y:S02]  /*1710*/  UISETP.LT.U32.AND UP0, UPT, UR7, 0x5, UPT ;  /* 0x000000050700788c */ /* 0x000fe4000bf01070 */
[----:B------:R-:W-:-:S02]  /*1720*/  UIADD3 UR4, UPT, UPT, UR4, 0x7e, URZ ;  /* 0x0000007e04047890 */ /* 0x000fc4000fffe0ff */
[----:B------:R-:W-:-:S04]  /*1730*/  USEL UR5, UR7, 0x5, UP0 ;  /* 0x0000000507057887 */ /* 0x000fc80008000000 */
[----:B------:R-:W-:Y:S02]  /*1740*/  UIADD3 UR21, UPT, UPT, UR5, -0x1, URZ ;  /* 0xffffffff05157890 */ /* 0x000fe4000fffe0ff */
[----:B------:R-:W-:Y:S02]  /*1750*/  @UP2 UIADD3 UR21, UPT, UPT, UR5, URZ, URZ ;  /* 0x000000ff05152290 */ /* 0x000fe4000fffe0ff */
[----:B------:R-:W-:Y:S02]  /*1760*/  UIADD3 UR29, UPT, UPT, UR7, -UR5, URZ ;  /* 0x80000005071d7290 */ /* 0x000fe4000fffe0ff */
[----:B------:R-:W-:Y:S02]  /*1770*/  UIADD3 UR13, UPT, UPT, UR21, 0x1, URZ ;  /* 0x00000001150d7890 */ /* 0x000fe4000fffe0ff */
[----:B--2-4-:R-:W-:-:S12]  /*1780*/  UIADD3 UR21, UPT, UPT, -UR21, URZ, URZ ;  /* 0x000000ff15157290 */ /* 0x014fd8000fffe1ff */
.L_x_42:
[----:B------:R-:W-:Y:S01]  /*1790*/  UISETP.NE.AND UP0, UPT, UR37, URZ, UPT ;  /* 0x000000ff2500728c */ /* 0x000fe2000bf05270 */
[----:B------:R-:W1:Y:S08]  /*17a0*/  S2UR UR37, SR_CgaCtaId ;  /* 0x00000000002579c3 */ /* 0x000e700000008800 */
[----:B------:R-:W-:Y:S05]  /*17b0*/  BRA.U UP0, `(.L_x_23) ;  /* 0x0000000100347547 */ /* 0x000fea000b800000 */
[----:B------:R-:W2:Y:S01]  /*17c0*/  S2R R2, SR_CgaCtaId ;  /* 0x0000000000027919 */ /* 0x000ea20000008800 */
[----:B------:R-:W-:-:S04]  /*17d0*/  MOV R3, 0x400 ;  /* 0x0000040000037802 */ /* 0x000fc80000000f00 */
[----:B--2---:R-:W-:Y:S02]  /*17e0*/  LEA R3, R2, R3, 0x18 ;  /* 0x0000000302037211 */ /* 0x004fe400078ec0ff */
[----:B------:R-:W-:-:S03]  /*17f0*/  SHF.L.U32 R2, R8, 0x1f, RZ ;  /* 0x0000001f08027819 */ /* 0x000fc600000006ff */
[----:B------:R-:W-:-:S04]  /*1800*/  IMAD R3, R10, 0x8, R3 ;  /* 0x000000080a037824 */ /* 0x000fc800078e0203 */
[----:B------:R-:W2:Y:S02]  /*1810*/  SYNCS.PHASECHK.TRANS64.TRYWAIT P0, [R3+URZ+0x110], R2 ;  /* 0x00011002030075a7 */ /* 0x000ea400080011ff */
[----:B--2---:R-:W-:Y:S05]  /*1820*/  @!P0 BRA `(.L_x_24) ;  /* 0x0000007400c48947 */ /* 0x004fea0003800000 */
.L_x_150:
[----:B------:R-:W-:Y:S01]  /*1830*/  VIADD R10, R10, 0x1 ;  /* 0x000000010a0a7836 */ /* 0x000fe20000000000 */
[----:B------:R2:W-:Y:S04]  /*1840*/  SYNCS.ARRIVE.TRANS64.A1T0 RZ, [R3+URZ+0x100], RZ ;  /* 0x000100ff03ff79a7 */ /* 0x0005e800081000ff */
[----:B------:R-:W-:-:S04]  /*1850*/  ISETP.NE.AND P0, PT, R10, 0x2, PT ;  /* 0x000000020a00780c */ /* 0x000fc80003f05270 */
[----:B------:R-:W-:Y:S02]  /*1860*/  SEL R10, R10, RZ, P0 ;  /* 0x000000ff0a0a7207 */ /* 0x000fe40000000000 */
[----:B--2---:R-:W-:-:S04]  /*1870*/  SEL R3, RZ, 0x1, P0 ;  /* 0x00000001ff037807 */ /* 0x004fc80000000000 */
[----:B------:R-:W-:-:S07]  /*1880*/  LOP3.LUT R8, R8, R3, RZ, 0x3c, !PT ;  /* 0x0000000308087212 */ /* 0x000fce00078e3cff */
.L_x_23:
[----:B------:R-:W-:Y:S01]  /*1890*/  UMOV UR6, 0x400 ;  /* 0x0000040000067882 */ /* 0x000fe20000000000 */
[----:B------:R-:W-:Y:S01]  /*18a0*/  LEA.HI R3, R21, R21, RZ, 0x1 ;  /* 0x0000001515037211 */ /* 0x000fe200078f08ff */
[----:B-1----:R-:W-:Y:S01]  /*18b0*/  ULEA UR6, UR37, UR6, 0x18 ;  /* 0x0000000625067291 */ /* 0x002fe2000f8ec0ff */
[----:B------:R-:W-:Y:S01]  /*18c0*/  SHF.L.U32 R2, R15, 0x1f, RZ ;  /* 0x0000001f0f027819 */ /* 0x000fe200000006ff */
[----:B------:R-:W-:Y:S01]  /*18d0*/  UISETP.GE.U32.AND UP0, UPT, UR4, 0x7f, UPT ;  /* 0x0000007f0400788c */ /* 0x000fe2000bf06070 */
[C---:B------:R-:W-:Y:S01]  /*18e0*/  R2UR UR9, R16.reuse ;  /* 0x00000000100972ca */ /* 0x040fe200000e0000 */
[----:B------:R-:W-:Y:S01]  /*18f0*/  ULEA UR8, UR23, UR6, 0x3 ;  /* 0x0000000617087291 */ /* 0x000fe2000f8e18ff */
[----:B------:R-:W-:Y:S01]  /*1900*/  IMAD.SHL.U32 R3, R3, 0x40, RZ ;  /* 0x0000004003037824 */ /* 0x000fe200078e00ff */
[----:B------:R-:W-:Y:S01]  /*1910*/  R2UR UR19, R16 ;  /* 0x00000000101372ca */ /* 0x000fe200000e0000 */
[----:B------:R-:W-:-:S03]  /*1920*/  UMOV UR30, URZ ;  /* 0x000000ff001e7c82 */ /* 0x000fc60008000000 */
[----:B------:R-:W-:-:S03]  /*1930*/  R2UR UR35, R3 ;  /* 0x00000000032372ca */ /* 0x000fc600000e0000 */
[----:B------:R1:W2:Y:S01]  /*1940*/  SYNCS.PHASECHK.TRANS64.TRYWAIT P0, [UR8+0x28], R2 ;  /* 0x00002802ff0075a7 */ /* 0x0002a20008001108 */
[----:B------:R-:W-:-:S09]  /*1950*/  R2UR UR8, R20 ;  /* 0x00000000140872ca */ /* 0x000fd200000e0000 */
[----:B------:R-:W-:-:S04]  /*1960*/  ULOP3.LUT UR35, UR9, 0xffffff80, UR35, 0xf8, !UPT ;  /* 0xffffff8009237892 */ /* 0x000fc8000f8ef823 */
[----:B------:R-:W-:Y:S01]  /*1970*/  ULEA UR19, UR8, UR19, 0x7 ;  /* 0x0000001308137291 */ /* 0x000fe2000f8e38ff */
[----:B------:R-:W-:Y:S11]  /*1980*/  BRA.U !UP0, `(.L_x_25) ;  /* 0x0000000108ec7547 */ /* 0x000ff6000b800000 */
[----:B------:R-:W-:Y:S01]  /*1990*/  UMOV UR31, UR21 ;  /* 0x00000015001f7c82 */ /* 0x000fe20008000000 */
[----:B------:R-:W-:Y:S01]  /*19a0*/  UMOV UR44, UR23 ;  /* 0x00000017002c7c82 */ /* 0x000fe20008000000 */
[----:B------:R-:W-:-:S05]  /*19b0*/  UMOV UR26, 0x20 ;  /* 0x00000020001a7882 */ /* 0x000fca0000000000 */
.L_x_31:
[----:B------:R-:W-:Y:S01]  /*19c0*/  ULEA UR33, UR44, UR6, 0x3 ;  /* 0x000000062c217291 */ /* 0x000fe2000f8e18ff */
[----:B------:R-:W-:Y:S01]  /*19d0*/  @P5 MOV R3, 0x10000 ;  /* 0x0001000000035802 */ /* 0x000fe20000000f00 */
[----:B-12---:R-:W-:Y:S10]  /*19e0*/  @P0 BRA `(.L_x_26) ;  /* 0x00000000000c0947 */ /* 0x006ff40003800000 */
[----:B------:R-:W-:-:S04]  /*19f0*/  SHF.L.U32 R5, R15, 0x1f, RZ ;  /* 0x0000001f0f057819 */ /* 0x000fc800000006ff */
[----:B------:R-:W2:Y:S02]  /*1a00*/  SYNCS.PHASECHK.TRANS64.TRYWAIT P0, [UR33+0x28], R5 ;  /* 0x00002805ff0075a7 */ /* 0x000ea40008001121 */
[----:B--2---:R-:W-:Y:S05]  /*1a10*/  @!P0 BRA `(.L_x_27) ;  /* 0x00000074005c8947 */ /* 0x004fea0003800000 */
.L_x_26:
[----:B------:R2:W-:Y:S01]  /*1a20*/  @P5 SYNCS.ARRIVE.TRANS64 RZ, [UR33], R3 ;  /* 0x00000003ffff59a7 */ /* 0x0005e20008000021 */
[----:B------:R-:W-:Y:S02]  /*1a30*/  ULOP3.LUT UR8, UR22, 0x2, URZ, 0xfc, !UPT ;  /* 0x0000000216087892 */ /* 0x000fe4000f8efcff */
[----:B------:R-:W-:Y:S02]  /*1a40*/  UIADD3 UR31, UPT, UPT, UR31, 0x1, URZ ;  /* 0x000000011f1f7890 */ /* 0x000fe4000fffe0ff */
[----:B------:R-:W-:Y:S02]  /*1a50*/  UISETP.NE.AND UP0, UPT, UR8, 0x2, UPT ;  /* 0x000000020800788c */ /* 0x000fe4000bf05270 */
[----:B------:R-:W-:-:S07]  /*1a60*/  UISETP.NE.AND UP2, UPT, UR31, 0x1, UPT ;  /* 0x000000011f00788c */ /* 0x000fce000bf45270 */
[----:B------:R-:W-:Y:S05]  /*1a70*/  BRA.U UP0, `(.L_x_28) ;  /* 0x0000000100047547 */ /* 0x000fea000b800000 */
[----:B------:R-:W-:Y:S05]  /*1a80*/  BPT.TRAP 0x1 ;  /* 0x000000040000795c */ /* 0x000fea0000300000 */
.L_x_28:
[----:B------:R-:W-:Y:S04]  /*1a90*/  BSSY.RECONVERGENT B0, `(.L_x_29) ;  /* 0x0000003000007945 */ /* 0x000fe80003800200 */
[----:B------:R-:W-:Y:S05]  /*1aa0*/  @!P4 BRA `(.L_x_30) ;  /* 0x000000000004c947 */ /* 0x000fea0003800000 */
[----:B------:R-:W-:Y:S05]  /*1ab0*/  BPT.TRAP 0x1 ;  /* 0x000000040000795c */ /* 0x000fea0000300000 */
.L_x_30:
[----:B------:R-:W-:Y:S05]  /*1ac0*/  BSYNC.RECONVERGENT B0 ;  /* 0x0000000000007941 */ /* 0x000fea0003800200 */
.L_x_29:
[----:B------:R-:W-:Y:S02]  /*1ad0*/  UIADD3 UR23, UPT, UPT, UR44, 0x1, URZ ;  /* 0x000000012c177890 */ /* 0x000fe4000fffe0ff */
[----:B------:R-:W-:Y:S02]  /*1ae0*/  UIADD3 UR42, UP1, UPT, UR14, 0x80, URZ ;  /* 0x000000800e2a7890 */ /* 0x000fe4000ff3e0ff */
[----:B------:R-:W-:Y:S02]  /*1af0*/  UISETP.NE.AND UP0, UPT, UR23, 0x5, UPT ;  /* 0x000000051700788c */ /* 0x000fe4000bf05270 */
[----:B------:R-:W-:Y:S02]  /*1b00*/  UIADD3 UR34, UPT, UPT, UR26, -0x20, URZ ;  /* 0xffffffe01a227890 */ /* 0x000fe4000fffe0ff */
[----:B------:R-:W-:Y:S02]  /*1b10*/  USEL UR9, URZ, 0x1, UP0 ;  /* 0x00000001ff097887 */ /* 0x000fe40008000000 */
[----:B------:R-:W-:-:S02]  /*1b20*/  USEL UR23, UR23, URZ, UP0 ;  /* 0x000000ff17177287 */ /* 0x000fc40008000000 */
[----:B------:R-:W-:Y:S02]  /*1b30*/  UIADD3 UR40, UP0, UPT, UR14, 0x180, URZ ;  /* 0x000001800e287890 */ /* 0x000fe4000ff1e0ff */
[----:B------:R-:W-:Y:S01]  /*1b40*/  ULEA UR8, UR23, UR6, 0x3 ;  /* 0x0000000617087291 */ /* 0x000fe2000f8e18ff */
[----:B------:R-:W-:Y:S01]  /*1b50*/  LOP3.LUT R15, R15, UR9, RZ, 0x3c, !PT ;  /* 0x000000090f0f7c12 */ /* 0x000fe2000f8e3cff */
[----:B------:R-:W-:Y:S02]  /*1b60*/  ULOP3.LUT UR33, UR33, 0xfefffff8, URZ, 0xc0, !UPT ;  /* 0xfefffff821217892 */ /* 0x000fe4000f8ec0ff */
[----:B------:R-:W-:Y:S01]  /*1b70*/  UIADD3.X UR43, UPT, UPT, URZ, UR15, URZ, UP1, !UPT ;  /* 0x0000000fff2b7290 */ /* 0x000fe20008ffe4ff */
[----:B-1----:R-:W-:Y:S01]  /*1b80*/  SHF.L.U32 R2, R15, 0x1f, RZ ;  /* 0x0000001f0f027819 */ /* 0x002fe200000006ff */
[----:B------:R-:W-:Y:S01]  /*1b90*/  UIADD3.X UR41, UPT, UPT, URZ, UR15, URZ, UP0, !UPT ;  /* 0x0000000fff297290 */ /* 0x000fe200087fe4ff */
[----:B------:R-:W-:Y:S02]  /*1ba0*/  UMOV UR38, 0x0 ;  /* 0x0000000000267882 */ /* 0x000fe40000000000 */
[----:B------:R4:W1:Y:S01]  /*1bb0*/  SYNCS.PHASECHK.TRANS64.TRYWAIT P0, [UR8+0x28], R2 ;  /* 0x00002802ff0075a7 */ /* 0x0008620008001108 */
[----:B------:R-:W-:Y:S01]  /*1bc0*/  ULEA UR8, UR44, UR6, 0xe ;  /* 0x000000062c087291 */ /* 0x000fe2000f8e70ff */
[----:B------:R-:W-:Y:S01]  /*1bd0*/  UMOV UR39, 0x10000000 ;  /* 0x1000000000277882 */ /* 0x000fe20000000000 */
[----:B------:R-:W-:-:S02]  /*1be0*/  UMOV UR27, UR35 ;  /* 0x00000023001b7c82 */ /* 0x000fc40008000000 */
[----:B------:R-:W-:Y:S02]  /*1bf0*/  UIADD3 UR32, UPT, UPT, UR8, 0x8400, URZ ;  /* 0x0000840008207890 */ /* 0x000fe4000fffe0ff */
[----:B------:R-:W-:Y:S02]  /*1c00*/  UIADD3 UR24, UPT, UPT, UR8, 0xa400, URZ ;  /* 0x0000a40008187890 */ /* 0x000fe4000fffe0ff */
[----:B------:R-:W-:Y:S02]  /*1c10*/  UIADD3 UR16, UPT, UPT, UR8, 0x1c400, URZ ;  /* 0x0001c40008107890 */ /* 0x000fe4000fffe0ff */
[----:B------:R-:W-:Y:S01]  /*1c20*/  UIADD3 UR8, UPT, UPT, UR8, 0x1e400, URZ ;  /* 0x0001e40008087890 */ /* 0x000fe2000fffe0ff */
[----:B------:R-:W-:Y:S01]  /*1c30*/  UMOV UR28, UR36 ;  /* 0x00000024001c7c82 */ /* 0x000fe20008000000 */
[----:B------:R-:W-:Y:S01]  /*1c40*/  UMOV UR25, UR33 ;  /* 0x0000002100197c82 */ /* 0x000fe20008000000 */
[----:B------:R-:W-:Y:S01]  /*1c50*/  UMOV UR20, UR36 ;  /* 0x0000002400147c82 */ /* 0x000fe20008000000 */
[----:B------:R-:W-:Y:S01]  /*1c60*/  UMOV UR17, UR33 ;  /* 0x0000002100117c82 */ /* 0x000fe20008000000 */
[----:B------:R-:W-:Y:S01]  /*1c70*/  UMOV UR18, UR34 ;  /* 0x0000002200127c82 */ /* 0x000fe20008000000 */
[----:B------:R-:W-:Y:S01]  /*1c80*/  UTMALDG.3D.2CTA [UR32], [UR42], desc[UR38] ;  /* 0x000026202a0075b4 */ /* 0x000fe20008211000 */
[----:B------:R-:W-:Y:S01]  /*1c90*/  UMOV UR10, UR26 ;  /* 0x0000001a000a7c82 */ /* 0x000fe20008000000 */
[----:B------:R-:W-:Y:S01]  /*1ca0*/  UMOV UR11, UR19 ;  /* 0x00000013000b7c82 */ /* 0x000fe20008000000 */
[----:B------:R-:W-:Y:S01]  /*1cb0*/  UMOV UR12, UR36 ;  /* 0x00000024000c7c82 */ /* 0x000fe20008000000 */
[----:B------:R-:W-:Y:S01]  /*1cc0*/  UMOV UR9, UR33 ;  /* 0x0000002100097c82 */ /* 0x000fe20008000000 */
[----:B------:R-:W-:Y:S01]  /*1cd0*/  UMOV UR30, UR13 ;  /* 0x0000000d001e7c82 */ /* 0x000fe20008000000 */
[----:B------:R-:W-:Y:S01]  /*1ce0*/  UMOV UR44, UR23 ;  /* 0x00000017002c7c82 */ /* 0x000fe20008000000 */
[----:B------:R2:W-:Y:S01]  /*1cf0*/  UTMALDG.3D.2CTA [UR24], [UR42], desc[UR38] ;  /* 0x000026182a0075b4 */ /* 0x0005e20008211000 */
[----:B------:R4:W-:Y:S01]  /*1d00*/  UTMALDG.3D.2CTA [UR16], [UR40], desc[UR38] ;  /* 0x00002610280075b4 */ /* 0x0009e20008211000 */
[----:B------:R4:W-:Y:S01]  /*1d10*/  UTMALDG.3D.2CTA [UR8], [UR40], desc[UR38] ;  /* 0x00002608280075b4 */ /* 0x0009e20008211000 */
[----:B--2---:R-:W-:Y:S01]  /*1d20*/  UIADD3 UR26, UPT, UPT, UR26, 0x40, URZ ;  /* 0x000000401a1a7890 */ /* 0x004fe2000fffe0ff */
[----:B----4-:R-:W-:Y:S11]  /*1d30*/  BRA.U UP2, `(.L_x_31) ;  /* 0xfffffffd02207547 */ /* 0x010ff6000b83ffff */
.L_x_25:
[----:B------:R-:W-:Y:S01]  /*1d40*/  ULEA UR8, UR23, UR6, 0x3 ;  /* 0x0000000617087291 */ /* 0x000fe2000f8e18ff */
[----:B-1----:R-:W-:Y:S01]  /*1d50*/  SHF.L.U32 R2, R15, 0x1f, RZ ;  /* 0x0000001f0f027819 */ /* 0x002fe200000006ff */
[----:B------:R-:W-:Y:S01]  /*1d60*/  @!P1 SYNCS.ARRIVE.TRANS64.A1T0 RZ, [UR6+0x98], RZ ;  /* 0x000098ffffff99a7 */ /* 0x000fe20008100006 */
[----:B------:R-:W-:-:S06]  /*1d70*/  UISETP.GT.AND UP0, UPT, UR7, UR5, UPT ;  /* 0x000000050700728c */ /* 0x000fcc000bf04270 */
[----:B--2---:R1:W2:Y:S03]  /*1d80*/  SYNCS.PHASECHK.TRANS64.TRYWAIT P0, [UR8+0x28], R2 ;  /* 0x00002802ff0075a7 */ /* 0x0042a60008001108 */
[----:B------:R-:W-:Y:S05]  /*1d90*/  BRA.U !UP0, `(.L_x_32) ;  /* 0x0000000108e47547 */ /* 0x000fea000b800000 */
[----:B------:R-:W-:Y:S01]  /*1da0*/  UIADD3 UR31, UPT, UPT, UR29, UR30, URZ ;  /* 0x0000001e1d1f7290 */ /* 0x000fe2000fffe0ff */
[----:B------:R-:W-:-:S11]  /*1db0*/  UMOV UR44, UR23 ;  /* 0x00000017002c7c82 */ /* 0x000fd60008000000 */
.L_x_38:
[----:B------:R-:W-:Y:S01]  /*1dc0*/  ULEA UR33, UR44, UR6, 0x3 ;  /* 0x000000062c217291 */ /* 0x000fe2000f8e18ff */
[----:B--2---:R-:W-:Y:S01]  /*1dd0*/  @P5 MOV R3, 0x10000 ;  /* 0x0001000000035802 */ /* 0x004fe20000000f00 */
[----:B-12---:R-:W-:Y:S10]  /*1de0*/  @P0 BRA `(.L_x_33) ;  /* 0x00000000000c0947 */ /* 0x006ff40003800000 */
[----:B------:R-:W-:-:S04]  /*1df0*/  SHF.L.U32 R5, R15, 0x1f, RZ ;  /* 0x0000001f0f057819 */ /* 0x000fc800000006ff */
[----:B------:R-:W2:Y:S02]  /*1e00*/  SYNCS.PHASECHK.TRANS64.TRYWAIT P0, [UR33+0x28], R5 ;  /* 0x00002805ff0075a7 */ /* 0x000ea40008001121 */
[----:B--2---:R-:W-:Y:S05]  /*1e10*/  @!P0 BRA `(.L_x_34) ;  /* 0x0000007000748947 */ /* 0x004fea0003800000 */
.L_x_33:
[----:B------:R2:W-:Y:S01]  /*1e20*/  @P5 SYNCS.ARRIVE.TRANS64 RZ, [UR33], R3 ;  /* 0x00000003ffff59a7 */ /* 0x0005e20008000021 */
[----:B------:R-:W-:-:S04]  /*1e30*/  ULOP3.LUT UR8, UR22, 0x2, URZ, 0xfc, !UPT ;  /* 0x0000000216087892 */ /* 0x000fc8000f8efcff */
[----:B------:R-:W-:-:S09]  /*1e40*/  UISETP.NE.AND UP0, UPT, UR8, 0x2, UPT ;  /* 0x000000020800788c */ /* 0x000fd2000bf05270 */
[----:B------:R-:W-:Y:S05]  /*1e50*/  BRA.U UP0, `(.L_x_35) ;  /* 0x0000000100047547 */ /* 0x000fea000b800000 */
[----:B------:R-:W-:Y:S05]  /*1e60*/  BPT.TRAP 0x1 ;  /* 0x000000040000795c */ /* 0x000fea0000300000 */
.L_x_35:
[----:B------:R-:W-:Y:S04]  /*1e70*/  BSSY.RECONVERGENT B0, `(.L_x_36) ;  /* 0x0000003000007945 */ /* 0x000fe80003800200 */
[----:B------:R-:W-:Y:S05]  /*1e80*/  @!P4 BRA `(.L_x_37) ;  /* 0x000000000004c947 */ /* 0x000fea0003800000 */
[----:B------:R-:W-:Y:S05]  /*1e90*/  BPT.TRAP 0x1 ;  /* 0x000000040000795c */ /* 0x000fea0000300000 */
.L_x_37:
[----:B------:R-:W-:Y:S05]  /*1ea0*/  BSYNC.RECONVERGENT B0 ;  /* 0x0000000000007941 */ /* 0x000fea0003800200 */
.L_x_36:
[----:B------:R-:W-:Y:S02]  /*1eb0*/  UIADD3 UR23, UPT, UPT, UR44, 0x1, URZ ;  /* 0x000000012c177890 */ /* 0x000fe4000fffe0ff */
[----:B------:R-:W-:Y:S02]  /*1ec0*/  UIADD3 UR42, UP1, UPT, UR14, 0x80, URZ ;  /* 0x000000800e2a7890 */ /* 0x000fe4000ff3e0ff */
[----:B------:R-:W-:Y:S02]  /*1ed0*/  UISETP.NE.AND UP0, UPT, UR23, 0x5, UPT ;  /* 0x000000051700788c */ /* 0x000fe4000bf05270 */
[----:B------:R-:W-:Y:S02]  /*1ee0*/  USHF.L.U32 UR34, UR30, 0x6, URZ ;  /* 0x000000061e227899 */ /* 0x000fe400080006ff */
        /* <DEDUP_REMOVED lines=8> */
[----:B------:R-:W-:Y:S02]  /*1f70*/  UIADD3 UR26, UPT, UPT, UR34, 0x20, URZ ;  /* 0x00000020221a7890 */ /* 0x000fe4000fffe0ff */
[----:B------:R-:W-:Y:S01]  /*1f80*/  UIADD3.X UR41, UPT, UPT, URZ, UR15, URZ, UP0, !UPT ;  /* 0x0000000fff297290 */ /* 0x000fe200087fe4ff */
[----:B------:R4:W1:Y:S01]  /*1f90*/  SYNCS.PHASECHK.TRANS64.TRYWAIT P0, [UR8+0x28], R2 ;  /* 0x00002802ff0075a7 */ /* 0x0008620008001108 */
[----:B------:R-:W-:Y:S01]  /*1fa0*/  ULEA UR8, UR44, UR6, 0xe ;  /* 0x000000062c087291 */ /* 0x000fe2000f8e70ff */
[----:B------:R-:W-:Y:S01]  /*1fb0*/  UMOV UR38, 0x0 ;  /* 0x0000000000267882 */ /* 0x000fe20000000000 */
[----:B------:R-:W-:-:S02]  /*1fc0*/  UMOV UR39, 0x10000000 ;  /* 0x1000000000277882 */ /* 0x000fc40000000000 */
        /* <DEDUP_REMOVED lines=9> */
[----:B------:R-:W-:Y:S01]  /*2060*/  UMOV UR18, UR34 ;  /* 0x0000002200127c82 */ /* 0x000fe20008000000 */
[----:B------:R4:W-:Y:S01]  /*2070*/  UTMALDG.3D.2CTA [UR32], [UR42], desc[UR38] ;  /* 0x000026202a0075b4 */ /* 0x0009e20008211000 */
[----:B------:R-:W-:Y:S01]  /*2080*/  UMOV UR11, UR19 ;  /* 0x00000013000b7c82 */ /* 0x000fe20008000000 */
[----:B------:R-:W-:Y:S01]  /*2090*/  UMOV UR12, UR36 ;  /* 0x00000024000c7c82 */ /* 0x000fe20008000000 */
[----:B------:R-:W-:Y:S01]  /*20a0*/  UMOV UR9, UR33 ;  /* 0x0000002100097c82 */ /* 0x000fe20008000000 */
[----:B------:R-:W-:Y:S01]  /*20b0*/  UMOV UR10, UR26 ;  /* 0x0000001a000a7c82 */ /* 0x000fe20008000000 */
[----:B------:R-:W-:Y:S01]  /*20c0*/  UIADD3 UR30, UPT, UPT, UR30, 0x1, URZ ;  /* 0x000000011e1e7890 */ /* 0x000fe2000fffe0ff */
[----:B------:R-:W-:Y:S01]  /*20d0*/  UMOV UR44, UR23 ;  /* 0x00000017002c7c82 */ /* 0x000fe20008000000 */
[----:B------:R4:W-:Y:S02]  /*20e0*/  UTMALDG.3D.2CTA [UR24], [UR42], desc[UR38] ;  /* 0x000026182a0075b4 */ /* 0x0009e40008211000 */
[----:B------:R-:W-:Y:S01]  /*20f0*/  UISETP.NE.AND UP0, UPT, UR30, UR31, UPT ;  /* 0x0000001f1e00728c */ /* 0x000fe2000bf05270 */
[----:B------:R4:W-:Y:S01]  /*2100*/  UTMALDG.3D.2CTA [UR16], [UR40], desc[UR38] ;  /* 0x00002610280075b4 */ /* 0x0009e20008211000 */
[----:B------:R4:W-:Y:S07]  /*2110*/  UTMALDG.3D.2CTA [UR8], [UR40], desc[UR38] ;  /* 0x00002608280075b4 */ /* 0x0009ee0008211000 */
[----:B----4-:R-:W-:Y:S05]  /*2120*/  BRA.U UP0, `(.L_x_38) ;  /* 0xfffffffd00247547 */ /* 0x010fea000b83ffff */
.L_x_32:
[----:B-1----:R-:W-:Y:S01]  /*2130*/  LEA R2, R14, UR6, 0x3 ;  /* 0x000000060e027c11 */ /* 0x002fe2000f8e18ff */
[----:B------:R-:W-:Y:S01]  /*2140*/  NOP ;  /* 0x0000000000007918 */ /* 0x000fe20000000000 */
[----:B--2---:R-:W-:Y:S02]  /*2150*/  SHF.L.U32 R3, R12, 0x1f, RZ ;  /* 0x0000001f0c037819 */ /* 0x004fe400000006ff */
[----:B------:R-:W-:Y:S02]  /*2160*/  LEA R4, R14, UR6, 0x4 ;  /* 0x000000060e047c11 */ /* 0x000fe4000f8e20ff */
[----:B------:R-:W1:Y:S02]  /*2170*/  SYNCS.PHASECHK.TRANS64.TRYWAIT P0, [R2+URZ+0xa0], R3 ;  /* 0x0000a003020075a7 */ /* 0x000e6400080011ff */
[----:B-1----:R-:W-:Y:S05]  /*2180*/  @!P0 BRA `(.L_x_39) ;  /* 0x0000006c00b08947 */ /* 0x002fea0003800000 */
.L_x_153:
[----:B------:R-:W2:Y:S01]  /*2190*/  LDS.128 R4, [R4+0x130] ;  /* 0x0001300004047984 */ /* 0x000ea20000000c00 */
[----:B------:R-:W-:Y:S01]  /*21a0*/  ISETP.GE.AND P0, PT, R26, 0x1, PT ;  /* 0x000000011a00780c */ /* 0x000fe20003f06270 */
[----:B-1----:R-:W-:Y:S01]  /*21b0*/  VIADD R2, R2, 0xb0 ;  /* 0x000000b002027836 */ /* 0x002fe20000000000 */
[----:B------:R-:W-:Y:S01]  /*21c0*/  @!PT LDS RZ, [RZ] ;  /* 0x00000000fffff984 */ /* 0x000fe20000000800 */
[----:B------:R-:W-:Y:S01]  /*21d0*/  @!PT LDS RZ, [RZ] ;  /* 0x00000000fffff984 */ /* 0x000fe20000000800 */
[----:B------:R-:W-:Y:S01]  /*21e0*/  @!PT LDS RZ, [RZ] ;  /* 0x00000000fffff984 */ /* 0x000fe20000000800 */
[----:B------:R-:W-:Y:S01]  /*21f0*/  @!PT LDS RZ, [RZ] ;  /* 0x00000000fffff984 */ /* 0x000fe20000000800 */
[----:B------:R1:W-:Y:S06]  /*2200*/  MEMBAR.ALL.CTA ;  /* 0x0000000000007992 */ /* 0x0003ec0000008000 */
[----:B-1----:R-:W1:Y:S01]  /*2210*/  FENCE.VIEW.ASYNC.S ;  /* 0x00000000000073c6 */ /* 0x002e620000000000 */
[----:B------:R-:W-:-:S04]  /*2220*/  PRMT R2, RZ, 0x654, R2 ;  /* 0x00000654ff027816 */ /* 0x000fc80000000002 */
[----:B-1----:R1:W-:Y:S01]  /*2230*/  SYNCS.ARRIVE.TRANS64.RED.A1T0 RZ, [R2+URZ], RZ ;  /* 0x000000ff02ff79a7 */ /* 0x0023e200081004ff */
[----:B--2---:R-:W-:-:S13]  /*2240*/  LOP3.LUT P2, RZ, R6, 0x1, RZ, 0xc0, !PT ;  /* 0x0000000106ff7812 */ /* 0x004fda000784c0ff */
[----:B------:R-:W-:Y:S01]  /*2250*/  @P2 SHF.R.U32.HI R3, RZ, 0x10, R5 ;  /* 0x00000010ff032819 */ /* 0x000fe20000011605 */
[----:B------:R-:W-:Y:S01]  /*2260*/  VOTEU.ANY UP0, P2 ;  /* 0x0000000000ff7886 */ /* 0x000fe20001000100 */
[----:B------:R-:W-:Y:S02]  /*2270*/  @P2 MOV R13, R4 ;  /* 0x00000004000d2202 */ /* 0x000fe40000000f00 */
[----:B------:R-:W-:Y:S02]  /*2280*/  @P2 R2UR.BROADCAST UR8, R3 ;  /* 0x00000000030822ca */ /* 0x000fe400008e0000 */
[----:B------:R-:W-:-:S11]  /*2290*/  @P2 LOP3.LUT R11, R5, 0xffff, RZ, 0xc0, !PT ;  /* 0x0000ffff050b2812 */ /* 0x000fd600078ec0ff */
[----:B------:R-:W-:Y:S01]  /*22a0*/  @UP0 UMOV UR36, UR8 ;  /* 0x0000000800240c82 */ /* 0x000fe20008000000 */
[----:B-1----:R-:W-:Y:S05]  /*22b0*/  @!P0 BRA `(.L_x_40) ;  /* 0x0000000000b88947 */ /* 0x002fea0003800000 */
[----:B------:R-:W3:Y:S01]  /*22c0*/  LDC.64 R4, c[0x0][0xb18] ;  /* 0x0002c600ff047b82 */ /* 0x000ee20000000a00 */
[----:B------:R-:W-:-:S07]  /*22d0*/  ISETP.NE.AND P3, PT, R26, 0x1, PT ;  /* 0x000000011a00780c */ /* 0x000fce0003f65270 */
[----:B------:R-:W1:Y:S08]  /*22e0*/  LDC.64 R6, c[0x0][0xb10] ;  /* 0x0002c400ff067b82 */ /* 0x000e700000000a00 */
[----:B------:R-:W2:Y:S08]  /*22f0*/  LDC R17, c[0x0][0xb20] ;  /* 0x0002c800ff117b82 */ /* 0x000eb00000000800 */
[----:B------:R-:W4:Y:S01]  /*2300*/  LDC R18, c[0x0][0xb0c] ;  /* 0x0002c300ff127b82 */ /* 0x000f220000000800 */
[----:B---3--:R-:W-:Y:S01]  /*2310*/  IMAD.HI.U32 R22, R0, R5, RZ ;  /* 0x0000000500167227 */ /* 0x008fe200078e00ff */
[----:B------:R-:W-:-:S06]  /*2320*/  ISETP.NE.AND P0, PT, R4, 0x1, PT ;  /* 0x000000010400780c */ /* 0x000fcc0003f05270 */
[----:B------:R-:W3:Y:S01]  /*2330*/  LDC.64 R2, c[0x0][0xb28] ;  /* 0x0002ca00ff027b82 */ /* 0x000ee20000000a00 */
[----:B-1----:R-:W-:-:S04]  /*2340*/  IMAD.HI.U32 R20, R9, R6, RZ ;  /* 0x0000000609147227 */ /* 0x002fc800078e00ff */
[----:B------:R-:W-:Y:S01]  /*2350*/  IMAD.HI.U32 R24, R13, R6, RZ ;  /* 0x000000060d187227 */ /* 0x000fe200078e00ff */
[----:B------:R-:W-:Y:S02]  /*2360*/  SHF.R.U32.HI R20, RZ, R7, R20 ;  /* 0x00000007ff147219 */ /* 0x000fe40000011614 */
[----:B--2---:R-:W-:Y:S01]  /*2370*/  SHF.R.U32.HI R19, RZ, R17, R22 ;  /* 0x00000011ff137219 */ /* 0x004fe20000011616 */
[----:B------:R-:W-:Y:S01]  /*2380*/  IMAD.HI.U32 R22, R11, R5, RZ ;  /* 0x000000050b167227 */ /* 0x000fe200078e00ff */
[----:B------:R-:W-:Y:S02]  /*2390*/  SHF.R.U32.HI R24, RZ, R7, R24 ;  /* 0x00000007ff187219 */ /* 0x000fe40000011618 */
[----:B------:R-:W-:Y:S02]  /*23a0*/  SEL R19, R0, R19, !P0 ;  /* 0x0000001300137207 */ /* 0x000fe40004000000 */
[----:B------:R-:W-:Y:S02]  /*23b0*/  SHF.R.U32.HI R22, RZ, R17, R22 ;  /* 0x00000011ff167219 */ /* 0x000fe40000011616 */
[----:B----4-:R-:W-:-:S02]  /*23c0*/  ISETP.NE.AND P1, PT, R18, 0x1, PT ;  /* 0x000000011200780c */ /* 0x010fc40003f25270 */
[----:B------:R-:W-:Y:S02]  /*23d0*/  SEL R5, R11, R22, !P0 ;  /* 0x000000160b057207 */ /* 0x000fe40004000000 */
[----:B------:R-:W-:Y:S02]  /*23e0*/  SEL R21, R9, R20, !P1 ;  /* 0x0000001409157207 */ /* 0x000fe40004800000 */
[----:B------:R-:W-:Y:S01]  /*23f0*/  SEL R7, R13, R24, !P1 ;  /* 0x000000180d077207 */ /* 0x000fe20004800000 */
[----:B---3--:R-:W-:Y:S01]  /*2400*/  IMAD.HI.U32 R20, R19, R2, RZ ;  /* 0x0000000213147227 */ /* 0x008fe200078e00ff */
[----:B------:R-:W-:-:S03]  /*2410*/  IADD3 R17, PT, PT, -R5, RZ, RZ ;  /* 0x000000ff05117210 */ /* 0x000fc60007ffe1ff */
        /* <DEDUP_REMOVED lines=11> */
[----:B------:R-:W-:-:S04]  /*24d0*/  @!P0 IMAD.HI.U32 R20, R7, R2, RZ ;  /* 0x0000000207148227 */ /* 0x000fc800078e00ff */
[----:B------:R-:W-:Y:S01]  /*24e0*/  IMAD.MOV R2, RZ, RZ, -R6 ;  /* 0x000000ffff027224 */ /* 0x000fe200078e0a06 */
[----:B------:R-:W-:-:S03]  /*24f0*/  @!P0 SHF.R.U32.HI R20, RZ, R3, R20 ;  /* 0x00000003ff148219 */ /* 0x000fc60000011614 */
[----:B------:R-:W-:Y:S01]  /*2500*/  IMAD R2, R26, R2, R5 ;  /* 0x000000021a027224 */ /* 0x000fe200078e0205 */
        /* <DEDUP_REMOVED lines=9> */
.L_x_40:
[----:B------:R-:W1:Y:S02]  /*25a0*/  LDCU UR8, c[0x0][0xb30] ;  /* 0x00016600ff0877ac */ /* 0x000e640008000800 */
[----:B-1----:R-:W-:-:S09]  /*25b0*/  UISETP.NE.AND UP0, UPT, UR8, 0x1, UPT ;  /* 0x000000010800788c */ /* 0x002fd2000bf05270 */
[----:B------:R-:W-:Y:S05]  /*25c0*/  BRA.U UP0, `(.L_x_41) ;  /* 0x0000000100407547 */ /* 0x000fea000b800000 */
[----:B------:R-:W1:Y:S08]  /*25d0*/  LDC.64 R4, c[0x0][0xb10] ;  /* 0x0002c400ff047b82 */ /* 0x000e700000000a00 */
[----:B------:R-:W2:Y:S08]  /*25e0*/  LDC.64 R2, c[0x0][0xb18] ;  /* 0x0002c600ff027b82 */ /* 0x000eb00000000a00 */
[----:B------:R-:W4:Y:S08]  /*25f0*/  LDC R6, c[0x0][0xb20] ;  /* 0x0002c800ff067b82 */ /* 0x000f300000000800 */
[----:B------:R-:W3:Y:S01]  /*2600*/  LDC R18, c[0x0][0xb0c] ;  /* 0x0002c300ff127b82 */ /* 0x000ee20000000800 */
[----:B-1----:R-:W-:-:S05]  /*2610*/  IMAD.HI.U32 R4, R13, R4, RZ ;  /* 0x000000040d047227 */ /* 0x002fca00078e00ff */
[----:B------:R-:W-:Y:S01]  /*2620*/  SHF.R.U32.HI R4, RZ, R5, R4 ;  /* 0x00000005ff047219 */ /* 0x000fe20000011604 */
[----:B--2---:R-:W-:Y:S01]  /*2630*/  IMAD.HI.U32 R3, R11, R3, RZ ;  /* 0x000000030b037227 */ /* 0x004fe200078e00ff */
[----:B------:R-:W-:-:S04]  /*2640*/  ISETP.NE.AND P0, PT, R2, 0x1, PT ;  /* 0x000000010200780c */ /* 0x000fc80003f05270 */
[----:B----4-:R-:W-:-:S04]  /*2650*/  SHF.R.U32.HI R6, RZ, R6, R3 ;  /* 0x00000006ff067219 */ /* 0x010fc80000011603 */
[----:B------:R-:W-:Y:S02]  /*2660*/  SEL R3, R11, R6, !P0 ;  /* 0x000000060b037207 */ /* 0x000fe40004000000 */
[----:B---3--:R-:W-:-:S04]  /*2670*/  ISETP.NE.AND P1, PT, R18, 0x1, PT ;  /* 0x000000011200780c */ /* 0x008fc80003f25270 */
[----:B------:R-:W-:-:S05]  /*2680*/  SEL R4, R13, R4, !P1 ;  /* 0x000000040d047207 */ /* 0x000fca0004800000 */
[----:B------:R-:W-:Y:S02]  /*2690*/  IMAD.IADD R5, R3, 0x1, -R4 ;  /* 0x0000000103057824 */ /* 0x000fe400078e0a04 */
[----:B------:R-:W-:Y:S02]  /*26a0*/  IMAD.IADD R3, R4, 0x1, -R3 ;  /* 0x0000000104037824 */ /* 0x000fe400078e0a03 */
[----:B------:R-:W-:Y:S02]  /*26b0*/  IMAD R13, R5, R18, R13 ;  /* 0x00000012050d7224 */ /* 0x000fe400078e020d */
[----:B------:R-:W-:-:S07]  /*26c0*/  IMAD R11, R3, R2, R11 ;  /* 0x00000002030b7224 */ /* 0x000fce00078e020b */
.L_x_41:
[----:B------:R-:W-:Y:S01]  /*26d0*/  VIADD R14, R14, 0x1 ;  /* 0x000000010e0e7836 */ /* 0x000fe20000000000 */
[----:B------:R-:W-:Y:S01]  /*26e0*/  PLOP3.LUT P1, PT, PT, PT, PT, 0x80, 0x8 ;  /* 0x000000000008781c */ /* 0x000fe20003f2f070 */
[----:B------:R-:W-:Y:S02]  /*26f0*/  IMAD.IADD R21, R13, 0x1, R68 ;  /* 0x000000010d157824 */ /* 0x000fe400078e0244 */
[----:B------:R-:W-:Y:S01]  /*2700*/  IMAD.IADD R20, R11, 0x1, R66 ;  /* 0x000000010b147824 */ /* 0x000fe200078e0242 */
[----:B------:R-:W-:-:S04]  /*2710*/  ISETP.NE.AND P0, PT, R14, 0x2, PT ;  /* 0x000000020e00780c */ /* 0x000fc80003f05270 */
[----:B------:R-:W-:Y:S02]  /*2720*/  SEL R3, RZ, 0x1, P0 ;  /* 0x00000001ff037807 */ /* 0x000fe40000000000 */
[----:B------:R-:W-:Y:S02]  /*2730*/  SEL R14, R14, RZ, P0 ;  /* 0x000000ff0e0e7207 */ /* 0x000fe40000000000 */
[----:B------:R-:W-:Y:S01]  /*2740*/  LOP3.LUT R12, R12, R3, RZ, 0x3c, !PT ;  /* 0x000000030c0c7212 */ /* 0x000fe200078e3cff */
[----:B------:R-:W-:Y:S06]  /*2750*/  @P2 BRA `(.L_x_42) ;  /* 0xfffffff0000c2947 */ /* 0x000fec000383ffff */
[----:B------:R-:W-:Y:S01]  /*2760*/  UIADD3 UR6, UPT, UPT, UR6, 0x28, URZ ;  /* 0x0000002806067890 */ /* 0x000fe2000fffe0ff */
[----:B------:R-:W-:-:S03]  /*2770*/  SHF.L.U32 R3, R15, 0x1f, RZ ;  /* 0x0000001f0f037819 */ /* 0x000fc600000006ff */
[----:B------:R-:W-:-:S09]  /*2780*/  ULEA UR4, UR23, UR6, 0x3 ;  /* 0x0000000617047291 */ /* 0x000fd2000f8e18ff */
[----:B------:R-:W1:Y:S02]  /*2790*/  SYNCS.PHASECHK.TRANS64.TRYWAIT P0, [UR4], R3 ;  /* 0x00000003ff0075a7 */ /* 0x000e640008001104 */
[----:B-1----:R-:W-:Y:S05]  /*27a0*/  @!P0 BRA `(.L_x_43) ;  /* 0x00000068003c8947 */ /* 0x002fea0003800000 */
.L_x_155:
[----:B------:R-:W-:-:S04]  /*27b0*/  UIADD3 UR5, UPT, UPT, UR23, 0x1, URZ ;  /* 0x0000000117057890 */ /* 0x000fc8000fffe0ff */
[----:B------:R-:W-:-:S04]  /*27c0*/  UISETP.NE.AND UP0, UPT, UR5, 0x5, UPT ;  /* 0x000000050500788c */ /* 0x000fc8000bf05270 */
[----:B------:R-:W-:Y:S02]  /*27d0*/  USEL UR7, URZ, 0x1, UP0 ;  /* 0x00000001ff077887 */ /* 0x000fe40008000000 */
[----:B------:R-:W-:-:S04]  /*27e0*/  USEL UR5, UR5, URZ, UP0 ;  /* 0x000000ff05057287 */ /* 0x000fc80008000000 */
[----:B------:R-:W-:Y:S01]  /*27f0*/  ULEA UR4, UR5, UR6, 0x3 ;  /* 0x0000000605047291 */ /* 0x000fe2000f8e18ff */
[----:B------:R-:W-:-:S04]  /*2800*/  LOP3.LUT R2, R15, UR7, RZ, 0x3c, !PT ;  /* 0x000000070f027c12 */ /* 0x000fc8000f8e3cff */
[----:B-1----:R-:W-:-:S04]  /*2810*/  SHF.L.U32 R3, R2, 0x1f, RZ ;  /* 0x0000001f02037819 */ /* 0x002fc800000006ff */
[----:B------:R-:W1:Y:S02]  /*2820*/  SYNCS.PHASECHK.TRANS64.TRYWAIT P0, [UR4], R3 ;  /* 0x00000003ff0075a7 */ /* 0x000e640008001104 */
[----:B-1----:R-:W-:Y:S05]  /*2830*/  @!P0 BRA `(.L_x_44) ;  /* 0x0000006800308947 */ /* 0x002fea0003800000 */
.L_x_157:
        /* <DEDUP_REMOVED lines=9> */
.L_x_159:
        /* <DEDUP_REMOVED lines=9> */
.L_x_161:
[----:B------:R-:W-:-:S04]  /*2960*/  UIADD3 UR5, UPT, UPT, UR5, 0x1, URZ ;  /* 0x0000000105057890 */ /* 0x000fc8000fffe0ff */
[----:B------:R-:W-:-:S04]  /*2970*/  UISETP.NE.AND UP0, UPT, UR5, 0x5, UPT ;  /* 0x000000050500788c */ /* 0x000fc8000bf05270 */
[----:B------:R-:W-:Y:S02]  /*2980*/  USEL UR4, URZ, 0x1, UP0 ;  /* 0x00000001ff047887 */ /* 0x000fe40008000000 */
[----:B------:R-:W-:-:S04]  /*2990*/  USEL UR5, UR5, URZ, UP0 ;  /* 0x000000ff05057287 */ /* 0x000fc80008000000 */
[----:B------:R-:W-:Y:S01]  /*29a0*/  ULEA UR5, UR5, UR6, 0x3 ;  /* 0x0000000605057291 */ /* 0x000fe2000f8e18ff */
[----:B-1----:R-:W-:-:S04]  /*29b0*/  LOP3.LUT R3, R2, UR4, RZ, 0x3c, !PT ;  /* 0x0000000402037c12 */ /* 0x002fc8000f8e3cff */
[----:B------:R-:W-:Y:S01]  /*29c0*/  SHF.L.U32 R3, R3, 0x1f, RZ ;  /* 0x0000001f03037819 */ /* 0x000fe200000006ff */
[----:B---3--:R-:W-:-:S07]  /*29d0*/  IMAD.U32 R0, RZ, RZ, UR5 ;  /* 0x00000005ff007e24 */ /* 0x008fce000f8e00ff */
.L_x_47:
[----:B-1----:R1:W2:Y:S02]  /*29e0*/  SYNCS.PHASECHK.TRANS64.TRYWAIT P0, [R0+URZ], R3 ;  /* 0x00000003000075a7 */ /* 0x0022a400080011ff */
[----:B--2---:R-:W-:Y:S05]  /*29f0*/  @!P0 NANOSLEEP.SYNCS 0x989680 ;  /* 0x009896800000895d */ /* 0x004fea0003900000 */
[----:B------:R-:W2:Y:S02]  /*2a00*/  @!P0 SYNCS.PHASECHK.TRANS64 P0, [R0+URZ], R3 ;  /* 0x00000003000085a7 */ /* 0x000ea400080010ff */
[----:B--2---:R-:W-:Y:S05]  /*2a10*/  @P0 EXIT ;  /* 0x000000000000094d */ /* 0x004fea0003800000 */
[----:B------:R-:W-:Y:S05]  /*2a20*/  BRA `(.L_x_47) ;  /* 0xfffffffc00ec7947 */ /* 0x000fea000383ffff */
.L_x_22:
[----:B------:R-:W-:-:S04]  /*2a30*/  UISETP.NE.AND UP1, UPT, UR37, URZ, UPT ;  /* 0x000000ff2500728c */ /* 0x000fc8000bf25270 */
[----:B------:R-:W-:-:S09]  /*2a40*/  UISETP.NE.OR UP1, UPT, UR10, 0x1, UP1 ;  /* 0x000000010a00788c */ /* 0x000fd20008f25670 */
[----:B------:R-:W-:Y:S05]  /*2a50*/  BRA.U UP1, `(.L_x_48) ;  /* 0x00000005014c7547 */ /* 0x000fea000b800000 */
[----:B------:R-:W-:Y:S01]  /*2a60*/  HFMA2 R11, -RZ, RZ, 0, 0 ;  /* 0x00000000ff0b7431 */ /* 0x000fe200000001ff */
[----:B------:R-:W-:Y:S01]  /*2a70*/  ISETP.GE.U32.AND P2, PT, R10, 0x2, PT ;  /* 0x000000020a00780c */ /* 0x000fe20003f46070 */
[----:B------:R-:W-:Y:S01]  /*2a80*/  IMAD.MOV.U32 R12, RZ, RZ, 0x1 ;  /* 0x00000001ff0c7424 */ /* 0x000fe200078e00ff */
[----:B------:R-:W-:Y:S01]  /*2a90*/  CS2R R8, SRZ ;  /* 0x0000000000087805 */ /* 0x000fe2000001ff00 */
[----:B------:R-:W-:Y:S01]  /*2aa0*/  IMAD.MOV.U32 R3, RZ, RZ, RZ ;  /* 0x000000ffff037224 */ /* 0x000fe200078e00ff */
[----:B------:R-:W-:Y:S01]  /*2ab0*/  UMOV UR4, 0x400 ;  /* 0x0000040000047882 */ /* 0x000fe20000000000 */
[----:B------:R-:W-:Y:S01]  /*2ac0*/  UMOV UR6, URZ ;  /* 0x000000ff00067c82 */ /* 0x000fe20008000000 */
[----:B------:R-:W-:-:S12]  /*2ad0*/  ULEA UR37, UR37, UR4, 0x18 ;  /* 0x0000000425257291 */ /* 0x000fd8000f8ec0ff */
.L_x_52:
[----:B------:R-:W-:Y:S02]  /*2ae0*/  LEA R0, R3, UR37, 0x3 ;  /* 0x0000002503007c11 */ /* 0x000fe4000f8e18ff */
[----:B------:R-:W-:-:S03]  /*2af0*/  SHF.L.U32 R5, R8, 0x1f, RZ ;  /* 0x0000001f08057819 */ /* 0x000fc600000006ff */
[----:B------:R-:W-:Y:S01]  /*2b00*/  VIADD R4, R0, 0x110 ;  /* 0x0000011000047836 */ /* 0x000fe20000000000 */
[----:B------:R-:W1:Y:S02]  /*2b10*/  SYNCS.PHASECHK.TRANS64.TRYWAIT P0, [R0+URZ+0x100], R5 ;  /* 0x00010005000075a7 */ /* 0x000e6400080011ff */
[----:B-1----:R-:W-:Y:S05]  /*2b20*/  @!P0 BRA `(.L_x_49) ;  /* 0x0000006400bc8947 */ /* 0x002fea0003800000 */
.L_x_162:
[----:B------:R-:W-:Y:S01]  /*2b30*/  ULEA UR5, UR6, UR37, 0x3 ;  /* 0x0000002506057291 */ /* 0x000fe2000f8e18ff */
[----:B------:R-:W-:Y:S01]  /*2b40*/  PRMT R4, RZ, 0x654, R4 ;  /* 0x00000654ff047816 */ /* 0x000fe20000000004 */
[----:B-1----:R-:W-:Y:S01]  /*2b50*/  @!P2 IMAD.MOV.U32 R5, RZ, RZ, 0x10 ;  /* 0x00000010ff05a424 */ /* 0x002fe200078e00ff */
[----:B------:R-:W-:Y:S01]  /*2b60*/  SHF.L.U32 R7, R12, 0x1f, RZ ;  /* 0x0000001f0c077819 */ /* 0x000fe200000006ff */
[----:B------:R-:W-:Y:S01]  /*2b70*/  UIADD3 UR4, UPT, UPT, UR5, 0xa0, URZ ;  /* 0x000000a005047890 */ /* 0x000fe2000fffe0ff */
[----:B------:R1:W-:Y:S05]  /*2b80*/  SYNCS.ARRIVE.TRANS64.RED.A1T0 RZ, [R4+URZ], RZ ;  /* 0x000000ff04ff79a7 */ /* 0x0003ea00081004ff */
[----:B------:R-:W-:Y:S01]  /*2b90*/  IMAD.U32 R13, RZ, RZ, UR4 ;  /* 0x00000004ff0d7e24 */ /* 0x000fe2000f8e00ff */
[----:B------:R-:W2:Y:S04]  /*2ba0*/  SYNCS.PHASECHK.TRANS64.TRYWAIT P0, [UR5+0xb0], R7 ;  /* 0x0000b007ff0075a7 */ /* 0x000ea80008001105 */
[----:B------:R-:W-:Y:S01]  /*2bb0*/  PRMT R13, R10, 0x654, R13 ;  /* 0x000006540a0d7816 */ /* 0x000fe2000000000d */
[----:B-12---:R-:W-:Y:S06]  /*2bc0*/  @!P0 BRA `(.L_x_50) ;  /* 0x0000006400a88947 */ /* 0x006fec0003800000 */
.L_x_164:
[----:B------:R-:W-:Y:S01]  /*2bd0*/  ULEA UR4, UR6, UR37, 0x4 ;  /* 0x0000002506047291 */ /* 0x000fe2000f8e20ff */
[----:B------:R-:W-:Y:S01]  /*2be0*/  SEL R2, R13, R2, !P2 ;  /* 0x000000020d027207 */ /* 0x000fe20005000000 */
[----:B------:R-:W-:Y:S01]  /*2bf0*/  UIADD3 UR5, UPT, UPT, UR5, 0xa0, URZ ;  /* 0x000000a005057890 */ /* 0x000fe2000fffe0ff */
[----:B-1----:R-:W-:Y:S01]  /*2c00*/  LEA R0, R11, UR37, 0x3 ;  /* 0x000000250b007c11 */ /* 0x002fe2000f8e18ff */
[----:B------:R-:W-:Y:S01]  /*2c10*/  UIADD3 UR4, UPT, UPT, UR4, 0x130, URZ ;  /* 0x0000013004047890 */ /* 0x000fe2000fffe0ff */
[----:B------:R1:W-:Y:S01]  /*2c20*/  @!P2 SYNCS.ARRIVE.TRANS64.RED RZ, [R2+URZ], R5 ;  /* 0x0000000502ffa9a7 */ /* 0x0003e200080004ff */
[----:B------:R-:W-:Y:S01]  /*2c30*/  UIADD3 UR6, UPT, UPT, UR6, 0x1, URZ ;  /* 0x0000000106067890 */ /* 0x000fe2000fffe0ff */
[----:B------:R-:W-:-:S03]  /*2c40*/  VIADD R3, R3, 0x1 ;  /* 0x0000000103037836 */ /* 0x000fc60000000000 */
[----:B------:R-:W-:Y:S02]  /*2c50*/  UISETP.NE.AND UP0, UPT, UR6, 0x2, UPT ;  /* 0x000000020600788c */ /* 0x000fe4000bf05270 */
[----:B------:R-:W-:Y:S01]  /*2c60*/  ISETP.NE.AND P0, PT, R3, 0x2, PT ;  /* 0x000000020300780c */ /* 0x000fe20003f05270 */
[----:B------:R-:W-:Y:S06]  /*2c70*/  UGETNEXTWORKID.BROADCAST [UR4], [UR5] ;  /* 0x00000000040073ca */ /* 0x000fec0008000100 */
[----:B------:R-:W-:Y:S02]  /*2c80*/  USEL UR4, URZ, 0x1, UP0 ;  /* 0x00000001ff047887 */ /* 0x000fe40008000000 */
[----:B------:R-:W-:-:S04]  /*2c90*/  USEL UR6, UR6, URZ, UP0 ;  /* 0x000000ff06067287 */ /* 0x000fc80008000000 */
[----:B------:R-:W-:Y:S02]  /*2ca0*/  LOP3.LUT R12, R12, UR4, RZ, 0x3c, !PT ;  /* 0x000000040c0c7c12 */ /* 0x000fe4000f8e3cff */
[----:B-1----:R-:W-:-:S04]  /*2cb0*/  SHF.L.U32 R5, R9, 0x1f, RZ ;  /* 0x0000001f09057819 */ /* 0x002fc800000006ff */
[----:B------:R-:W1:Y:S02]  /*2cc0*/  SYNCS.PHASECHK.TRANS64.TRYWAIT P1, [R0+URZ+0xa0], R5 ;  /* 0x0000a005000075a7 */ /* 0x000e6400080211ff */
[----:B-1----:R-:W-:Y:S05]  /*2cd0*/  @!P1 BRA `(.L_x_51) ;  /* 0x00000064007c9947 */ /* 0x002fea0003800000 */
.L_x_165:
[----:B------:R-:W-:Y:S01]  /*2ce0*/  LEA R4, R11, UR37, 0x4 ;  /* 0x000000250b047c11 */ /* 0x000fe2000f8e20ff */
[----:B-1----:R-:W-:Y:S01]  /*2cf0*/  VIADD R0, R0, 0xb0 ;  /* 0x000000b000007836 */ /* 0x002fe20000000000 */
[----:B------:R-:W-:Y:S01]  /*2d00*/  SEL R3, R3, RZ, P0 ;  /* 0x000000ff03037207 */ /* 0x000fe20000000000 */
[----:B------:R-:W-:-:S03]  /*2d10*/  VIADD R11, R11, 0x1 ;  /* 0x000000010b0b7836 */ /* 0x000fc60000000000 */
[----:B------:R-:W1:Y:S01]  /*2d20*/  LDS.128 R4, [R4+0x130] ;  /* 0x0001300004047984 */ /* 0x000e620000000c00 */
[----:B------:R-:W-:Y:S02]  /*2d30*/  PRMT R0, RZ, 0x654, R0 ;  /* 0x00000654ff007816 */ /* 0x000fe40000000000 */
[C---:B------:R-:W-:Y:S01]  /*2d40*/  ISETP.NE.AND P1, PT, R11.reuse, 0x2, PT ;  /* 0x000000020b00780c */ /* 0x040fe20003f25270 */
[----:B------:R-:W-:Y:S01]  /*2d50*/  @!PT LDS RZ, [RZ] ;  /* 0x00000000fffff984 */ /* 0x000fe20000000800 */
[----:B------:R-:W-:Y:S01]  /*2d60*/  @!PT LDS RZ, [RZ] ;  /* 0x00000000fffff984 */ /* 0x000fe20000000800 */
[----:B------:R-:W-:Y:S01]  /*2d70*/  @!PT LDS RZ, [RZ] ;  /* 0x00000000fffff984 */ /* 0x000fe20000000800 */
[----:B------:R-:W-:Y:S01]  /*2d80*/  @!PT LDS RZ, [RZ] ;  /* 0x00000000fffff984 */ /* 0x000fe20000000800 */
[----:B------:R2:W-:Y:S06]  /*2d90*/  MEMBAR.ALL.CTA ;  /* 0x0000000000007992 */ /* 0x0005ec0000008000 */
[----:B--2---:R-:W2:Y:S01]  /*2da0*/  FENCE.VIEW.ASYNC.S ;  /* 0x00000000000073c6 */ /* 0x004ea20000000000 */
[----:B------:R-:W-:Y:S01]  /*2db0*/  SEL R11, R11, RZ, P1 ;  /* 0x000000ff0b0b7207 */ /* 0x000fe20000800000 */
[----:B--2---:R2:W-:Y:S01]  /*2dc0*/  SYNCS.ARRIVE.TRANS64.RED.A1T0 RZ, [R0+URZ], RZ ;  /* 0x000000ff00ff79a7 */ /* 0x0045e200081004ff */
[----:B-1----:R-:W-:-:S02]  /*2dd0*/  LOP3.LUT P3, RZ, R6, 0x1, RZ, 0xc0, !PT ;  /* 0x0000000106ff7812 */ /* 0x002fc4000786c0ff */
[----:B------:R-:W-:-:S04]  /*2de0*/  SEL R5, RZ, 0x1, P0 ;  /* 0x00000001ff057807 */ /* 0x000fc80000000000 */
[----:B------:R-:W-:Y:S02]  /*2df0*/  LOP3.LUT R8, R8, R5, RZ, 0x3c, !PT ;  /* 0x0000000508087212 */ /* 0x000fe400078e3cff */
[----:B--2---:R-:W-:-:S04]  /*2e00*/  SEL R0, RZ, 0x1, P1 ;  /* 0x00000001ff007807 */ /* 0x004fc80000800000 */
[----:B------:R-:W-:Y:S01]  /*2e10*/  LOP3.LUT R9, R9, R0, RZ, 0x3c, !PT ;  /* 0x0000000009097212 */ /* 0x000fe200078e3cff */
[----:B------:R-:W-:Y:S06]  /*2e20*/  @P3 BRA `(.L_x_52) ;  /* 0xfffffffc002c3947 */ /* 0x000fec000383ffff */
[----:B------:R-:W-:Y:S01]  /*2e30*/  ULEA UR5, UR6, UR37, 0x3 ;  /* 0x0000002506057291 */ /* 0x000fe2000f8e18ff */
[----:B------:R-:W-:-:S08]  /*2e40*/  SHF.L.U32 R3, R12, 0x1f, RZ ;  /* 0x0000001f0c037819 */ /* 0x000fd000000006ff */
[----:B------:R-:W1:Y:S02]  /*2e50*/  SYNCS.PHASECHK.TRANS64 P0, [UR5+0xb0], R3 ;  /* 0x0000b003ff0075a7 */ /* 0x000e640008001005 */
[----:B-1----:R-:W-:Y:S05]  /*2e60*/  @P0 BRA `(.L_x_53) ;  /* 0x0000000000080947 */ /* 0x002fea0003800000 */
[----:B------:R-:W1:Y:S02]  /*2e70*/  SYNCS.PHASECHK.TRANS64.TRYWAIT P0, [UR5+0xb0], R3 ;  /* 0x0000b003ff0075a7 */ /* 0x000e640008001105 */
[----:B-1----:R-:W-:Y:S05]  /*2e80*/  @!P0 BRA `(.L_x_54) ;  /* 0x0000006400248947 */ /* 0x002fea0003800000 */
.L_x_53:
[----:B------:R-:W-:-:S04]  /*2e90*/  UIADD3 UR4, UPT, UPT, UR6, 0x1, URZ ;  /* 0x0000000106047890 */ /* 0x000fc8000fffe0ff */
[----:B------:R-:W-:-:S04]  /*2ea0*/  UISETP.NE.AND UP0, UPT, UR4, 0x2, UPT ;  /* 0x000000020400788c */ /* 0x000fc8000bf05270 */
[----:B------:R-:W-:Y:S02]  /*2eb0*/  USEL UR7, URZ, 0x1, UP0 ;  /* 0x00000001ff077887 */ /* 0x000fe40008000000 */
[----:B------:R-:W-:-:S04]  /*2ec0*/  USEL UR4, UR4, URZ, UP0 ;  /* 0x000000ff04047287 */ /* 0x000fc80008000000 */
[----:B------:R-:W-:Y:S01]  /*2ed0*/  ULEA UR4, UR4, UR37, 0x3 ;  /* 0x0000002504047291 */ /* 0x000fe2000f8e18ff */
[----:B-1----:R-:W-:-:S04]  /*2ee0*/  LOP3.LUT R3, R12, UR7, RZ, 0x3c, !PT ;  /* 0x000000070c037c12 */ /* 0x002fc8000f8e3cff */
[----:B------:R-:W-:-:S04]  /*2ef0*/  SHF.L.U32 R0, R3, 0x1f, RZ ;  /* 0x0000001f03007819 */ /* 0x000fc800000006ff */
[----:B------:R-:W1:Y:S02]  /*2f00*/  SYNCS.PHASECHK.TRANS64 P0, [UR4+0xb0], R0 ;  /* 0x0000b000ff0075a7 */ /* 0x000e640008001004 */
[----:B-1----:R-:W-:Y:S05]  /*2f10*/  @P0 EXIT ;  /* 0x000000000000094d */ /* 0x002fea0003800000 */
[----:B------:R-:W-:Y:S02]  /*2f20*/  SHF.L.U32 R3, R3, 0x1f, RZ ;  /* 0x0000001f03037819 */ /* 0x000fe400000006ff */
[----:B------:R-:W-:-:S07]  /*2f30*/  MOV R0, UR4 ;  /* 0x0000000400007c02 */ /* 0x000fce0008000f00 */
.L_x_55:
[----:B-1----:R1:W2:Y:S02]  /*2f40*/  SYNCS.PHASECHK.TRANS64.TRYWAIT P0, [R0+URZ+0xb0], R3 ;  /* 0x0000b003000075a7 */ /* 0x0022a400080011ff */
[----:B--2---:R-:W-:Y:S05]  /*2f50*/  @!P0 NANOSLEEP.SYNCS 0x989680 ;  /* 0x009896800000895d */ /* 0x004fea0003900000 */
[----:B------:R-:W2:Y:S02]  /*2f60*/  @!P0 SYNCS.PHASECHK.TRANS64 P0, [R0+URZ+0xb0], R3 ;  /* 0x0000b003000085a7 */ /* 0x000ea400080010ff */
[----:B--2---:R-:W-:Y:S05]  /*2f70*/  @P0 EXIT ;  /* 0x000000000000094d */ /* 0x004fea0003800000 */
[----:B------:R-:W-:Y:S05]  /*2f80*/  BRA `(.L_x_55) ;  /* 0xfffffffc00ec7947 */ /* 0x000fea000383ffff */
.L_x_48:
[----:B------:R-:W-:Y:S05]  /*2f90*/  BRA.U UP4, `(.L_x_56) ;  /* 0x0000001504487547 */ /* 0x000fea000b800000 */
[----:B------:R-:W-:Y:S01]  /*2fa0*/  UMOV UR6, 0x40 ;  /* 0x0000004000067882 */ /* 0x000fe20000000000 */
[----:B------:R-:W-:Y:S01]  /*2fb0*/  NOP ;  /* 0x0000000000007918 */ /* 0x000fe20000000000 */
[----:B------:R-:W-:Y:S01]  /*2fc0*/  ULEA UR6, UR37, UR6, 0x18 ;  /* 0x0000000625067291 */ /* 0x000fe2000f8ec0ff */
[----:B------:R-:W-:Y:S02]  /*2fd0*/  UMOV UR7, 0x400 ;  /* 0x0000040000077882 */ /* 0x000fe40000000000 */
[----:B------:R-:W-:-:S06]  /*2fe0*/  ULEA UR37, UR37, UR7, 0x18 ;  /* 0x0000000725257291 */ /* 0x000fcc000f8ec0ff */
[----:B------:R-:W1:Y:S02]  /*2ff0*/  LDS.U8 R2, [UR6+0x1c] ;  /* 0x00001c06ff027984 */ /* 0x000e640008000000 */
[----:B-1----:R-:W-:-:S13]  /*3000*/  ISETP.NE.AND P0, PT, R2, RZ, PT ;  /* 0x000000ff0200720c */ /* 0x002fda0003f05270 */
[----:B------:R-:W-:Y:S05]  /*3010*/  @P0 BRA `(.L_x_57) ;  /* 0x0000000400080947 */ /* 0x000fea0003800000 */
[----:B------:R-:W-:Y:S02]  /*3020*/  UISETP.NE.U32.AND UP0, UPT, UR5, 0x1, UPT ;  /* 0x000000010500788c */ /* 0x000fe4000bf05070 */
[----:B------:R-:W-:-:S07]  /*3030*/  UIADD3 UR8, UPT, UPT, UR6, 0x8, URZ ;  /* 0x0000000806087890 */ /* 0x000fce000fffe0ff */
[----:B------:R-:W-:Y:S05]  /*3040*/  BRA.U !UP0, `(.L_x_58) ;  /* 0x00000001089c7547 */ /* 0x000fea000b800000 */
[----:B------:R-:W-:Y:S01]  /*3050*/  ELECT P0, URZ, PT ;  /* 0x0000000000ff782f */ /* 0x000fe20003800000 */
[----:B------:R-:W-:-:S12]  /*3060*/  BSSY B0, `(.L_x_58) ;  /* 0x0000025000007945 */ /* 0x000fd80003800000 */
[----:B------:R-:W-:Y:S05]  /*3070*/  @!P0 BRA `(.L_x_59) ;  /* 0x00000000008c8947 */ /* 0x000fea0003800000 */
[----:B------:R-:W-:-:S05]  /*3080*/  UMOV UR7, 0x10 ;  /* 0x0000001000077882 */ /* 0x000fca0000000000 */
[----:B------:R-:W-:Y:S04]  /*3090*/  DEPBAR.LE SB1, 0x36 ;  /* 0x00009d800000791a */ /* 0x000fe80000000000 */
[----:B------:R-:W1:Y:S02]  /*30a0*/  UTCATOMSWS.2CTA.FIND_AND_SET.ALIGN UP1, UR7, UR7 ;  /* 0x00000007000775e3 */ /* 0x000e640008220800 */
[----:B-1----:R-:W-:Y:S01]  /*30b0*/  MOV R11, UR7 ;  /* 0x00000007000b7c02 */ /* 0x002fe20008000f00 */
[----:B------:R-:W-:Y:S06]  /*30c0*/  BRA.U UP1, `(.L_x_60) ;  /* 0x0000000101187547 */ /* 0x000fec000b800000 */
.L_x_61:
[----:B------:R-:W-:Y:S05]  /*30d0*/  NANOSLEEP 0x64 ;  /* 0x000000640000795d */ /* 0x000fea0003800000 */
[----:B------:R-:W-:-:S05]  /*30e0*/  UMOV UR7, 0x10 ;  /* 0x0000001000077882 */ /* 0x000fca0000000000 */
[----:B------:R-:W-:Y:S04]  /*30f0*/  DEPBAR.LE SB1, 0x36 ;  /* 0x00009d800000791a */ /* 0x000fe80000000000 */
[----:B------:R-:W1:Y:S02]  /*3100*/  UTCATOMSWS.2CTA.FIND_AND_SET.ALIGN UP1, UR7, UR7 ;  /* 0x00000007000775e3 */ /* 0x000e640008220800 */
[----:B-1----:R-:W-:Y:S01]  /*3110*/  MOV R11, UR7 ;  /* 0x00000007000b7c02 */ /* 0x002fe20008000f00 */
[----:B------:R-:W-:Y:S05]  /*3120*/  BRA.U !UP1, `(.L_x_61) ;  /* 0xfffffffd09e87547 */ /* 0x000fea000b83ffff */
.L_x_60:
[----:B------:R-:W1:Y:S01]  /*3130*/  LDS R5, [UR6+0x10] ;  /* 0x00001006ff057984 */ /* 0x000e620008000800 */
[----:B------:R-:W-:Y:S01]  /*3140*/  IMAD.U32 R3, RZ, RZ, UR37 ;  /* 0x00000025ff037e24 */ /* 0x000fe2000f8e00ff */
[----:B------:R-:W-:-:S03]  /*3150*/  MOV R2, UR4 ;  /* 0x0000000400027c02 */ /* 0x000fc60008000f00 */
[----:B------:R-:W-:Y:S01]  /*3160*/  VIADD R3, R3, 0x150 ;  /* 0x0000015003037836 */ /* 0x000fe20000000000 */
[----:B-1----:R-:W-:-:S04]  /*3170*/  SHF.L.U32 R5, R5, 0x1f, RZ ;  /* 0x0000001f05057819 */ /* 0x002fc800000006ff */
[----:B------:R-:W1:Y:S02]  /*3180*/  SYNCS.PHASECHK.TRANS64.TRYWAIT P0, [UR6+0x8], R5 ;  /* 0x00000805ff0075a7 */ /* 0x000e640008001106 */
[----:B-1----:R-:W-:Y:S05]  /*3190*/  @P0 BRA `(.L_x_62) ;  /* 0x0000000000080947 */ /* 0x002fea0003800000 */
[----:B------:R-:W1:Y:S02]  /*31a0*/  SYNCS.PHASECHK.TRANS64.TRYWAIT P0, [UR6+0x8], R5 ;  /* 0x00000805ff0075a7 */ /* 0x000e640008001106 */
[----:B-1----:R-:W-:Y:S05]  /*31b0*/  @!P0 BRA `(.L_x_63) ;  /* 0x0000006000708947 */ /* 0x002fea0003800000 */
.L_x_62:
[----:B-1----:R-:W-:Y:S01]  /*31c0*/  HFMA2 R4, -RZ, RZ, 0, 5.9604644775390625e-08 ;  /* 0x00000001ff047431 */ /* 0x002fe200000001ff */
[----:B------:R-:W-:Y:S01]  /*31d0*/  UPRMT UR7, UR4, 0x654, UR8 ;  /* 0x0000065404077896 */ /* 0x000fe20008000008 */
[----:B------:R-:W-:Y:S01]  /*31e0*/  IMAD.MOV.U32 R6, RZ, RZ, 0xffff ;  /* 0x0000ffffff067424 */ /* 0x000fe200078e00ff */
[----:B------:R-:W-:Y:S01]  /*31f0*/  PRMT R2, R2, 0x654, R3 ;  /* 0x0000065402027816 */ /* 0x000fe20000000003 */
[----:B------:R-:W-:Y:S02]  /*3200*/  IMAD.MOV.U32 R5, RZ, RZ, 0x4 ;  /* 0x00000004ff057424 */ /* 0x000fe400078e00ff */
[----:B------:R-:W-:Y:S01]  /*3210*/  IMAD.SHL.U32 R9, R11, 0x20, RZ ;  /* 0x000000200b097824 */ /* 0x000fe200078e00ff */
[----:B------:R-:W-:Y:S02]  /*3220*/  MOV R3, UR7 ;  /* 0x0000000700037c02 */ /* 0x000fe40008000f00 */
[-C--:B------:R-:W-:Y:S01]  /*3230*/  SHF.L.U32 R7, R6, R11.reuse, RZ ;  /* 0x0000000b06077219 */ /* 0x080fe200000006ff */
[----:B------:R1:W-:Y:S01]  /*3240*/  SYNCS.ARRIVE.TRANS64.RED RZ, [UR7], R5 ;  /* 0x00000005ffff79a7 */ /* 0x0003e20008000407 */
[----:B------:R-:W-:Y:S01]  /*3250*/  SHF.L.U32 R6, R4, R11, RZ ;  /* 0x0000000b04067219 */ /* 0x000fe200000006ff */
[----:B------:R1:W-:Y:S04]  /*3260*/  STS [UR37+0x150], R9 ;  /* 0x00015009ff007988 */ /* 0x0003e80008000825 */
[----:B------:R1:W-:Y:S04]  /*3270*/  STAS [R2.64], R11 ;  /* 0x0000000b02007dbd */ /* 0x0003e8000c0008ff */
[----:B------:R1:W-:Y:S04]  /*3280*/  ATOMS.OR RZ, [UR6+0x14], R7 ;  /* 0x00001407ffff798c */ /* 0x0003e8000b000006 */
[----:B------:R1:W-:Y:S04]  /*3290*/  ATOMS.OR RZ, [UR6+0x18], R6 ;  /* 0x00001806ffff798c */ /* 0x0003e8000b000006 */
[----:B------:R1:W-:Y:S02]  /*32a0*/  ATOMS.XOR RZ, [UR6+0x10], R4 ;  /* 0x00001004ffff798c */ /* 0x0003e4000b800006 */
.L_x_59:
[----:B------:R-:W-:Y:S05]  /*32b0*/  BSYNC B0 ;  /* 0x0000000000007941 */ /* 0x000fea0003800000 */
.L_x_58:
[----:B------:R-:W-:Y:S05]  /*32c0*/  BRA.U UP0, `(.L_x_64) ;  /* 0x00000001006c7547 */ /* 0x000fea000b800000 */
[----:B------:R-:W-:-:S03]  /*32d0*/  UMOV UR7, 0xffffffff ;  /* 0xffffffff00077882 */ /* 0x000fc60000000000 */
[----:B------:R-:W-:Y:S05]  /*32e0*/  BRA.DIV UR7, `(.L_x_65) ;  /* 0x00000062073c7947 */ /* 0x000fea000b800000 */
[----:B------:R-:W-:-:S13]  /*32f0*/  ELECT P6, URZ, PT ;  /* 0x0000000000ff782f */ /* 0x000fda00038c0000 */
.L_x_169:
[----:B------:R-:W-:Y:S05]  /*3300*/  @!P6 BRA `(.L_x_64) ;  /* 0x00000000005ce947 */ /* 0x000fea0003800000 */
[----:B-1----:R-:W1:Y:S02]  /*3310*/  LDS R3, [UR6+0x10] ;  /* 0x00001006ff037984 */ /* 0x002e640008000800 */
[----:B-1----:R-:W-:-:S04]  /*3320*/  SHF.L.U32 R3, R3, 0x1f, RZ ;  /* 0x0000001f03037819 */ /* 0x002fc800000006ff */
[----:B------:R-:W1:Y:S02]  /*3330*/  SYNCS.PHASECHK.TRANS64.TRYWAIT P0, [UR6+0x8], R3 ;  /* 0x00000803ff0075a7 */ /* 0x000e640008001106 */
[----:B-1----:R-:W-:Y:S05]  /*3340*/  @P0 BRA `(.L_x_66) ;  /* 0x0000000000080947 */ /* 0x002fea0003800000 */
[----:B------:R-:W1:Y:S02]  /*3350*/  SYNCS.PHASECHK.TRANS64.TRYWAIT P0, [UR6+0x8], R3 ;  /* 0x00000803ff0075a7 */ /* 0x000e640008001106 */
[----:B-1----:R-:W-:Y:S05]  /*3360*/  @!P0 BRA `(.L_x_67) ;  /* 0x00000060003c8947 */ /* 0x002fea0003800000 */
.L_x_66:
[----:B------:R-:W2:Y:S01]  /*3370*/  LDS R5, [UR37+0x150] ;  /* 0x00015025ff057984 */ /* 0x000ea20008000800 */
[----:B-1----:R-:W-:Y:S02]  /*3380*/  HFMA2 R2, -RZ, RZ, 0, 5.9604644775390625e-08 ;  /* 0x00000001ff027431 */ /* 0x002fe400000001ff */
[----:B------:R-:W-:Y:S01]  /*3390*/  IMAD.MOV.U32 R3, RZ, RZ, 0xffff ;  /* 0x0000ffffff037424 */ /* 0x000fe200078e00ff */
[----:B------:R-:W-:Y:S01]  /*33a0*/  UPRMT UR7, UR4, 0x654, UR8 ;  /* 0x0000065404077896 */ /* 0x000fe20008000008 */
[----:B--2---:R-:W-:-:S03]  /*33b0*/  IMAD.SHL.U32 R4, R5, 0x20, RZ ;  /* 0x0000002005047824 */ /* 0x004fc600078e00ff */
[-C--:B------:R-:W-:Y:S02]  /*33c0*/  SHF.L.U32 R3, R3, R5.reuse, RZ ;  /* 0x0000000503037219 */ /* 0x080fe400000006ff */
[----:B------:R-:W-:Y:S01]  /*33d0*/  SHF.L.U32 R5, R2, R5, RZ ;  /* 0x0000000502057219 */ /* 0x000fe200000006ff */
[----:B------:R2:W-:Y:S04]  /*33e0*/  STS [UR37+0x150], R4 ;  /* 0x00015004ff007988 */ /* 0x0005e80008000825 */
[----:B------:R2:W-:Y:S04]  /*33f0*/  ATOMS.OR RZ, [UR6+0x14], R3 ;  /* 0x00001403ffff798c */ /* 0x0005e8000b000006 */
[----:B------:R2:W-:Y:S01]  /*3400*/  ATOMS.OR RZ, [UR6+0x18], R5 ;  /* 0x00001805ffff798c */ /* 0x0005e2000b000006 */
[----:B------:R-:W-:Y:S03]  /*3410*/  SYNCS.ARRIVE.TRANS64.RED.A1T0 RZ, [UR7], RZ ;  /* 0x000000ffffff79a7 */ /* 0x000fe60008100407 */
[----:B------:R2:W-:Y:S01]  /*3420*/  ATOMS.XOR RZ, [UR6+0x10], R2 ;  /* 0x00001002ffff798c */ /* 0x0005e2000b800006 */
[----:B------:R-:W-:Y:S05]  /*3430*/  BRA `(.L_x_64) ;  /* 0x0000000000107947 */ /* 0x000fea0003800000 */
.L_x_57:
[----:B------:R-:W-:-:S05]  /*3440*/  MOV R2, 0xffffffff ;  /* 0xffffffff00027802 */ /* 0x000fca0000000f00 */
[----:B------:R1:W-:Y:S02]  /*3450*/  STS [UR37+0x150], R2 ;  /* 0x00015002ff007988 */ /* 0x0003e40008000825 */
[----:B-1----:R-:W-:Y:S02]  /*3460*/  MOV R2, 0x3480 ;  /* 0x0000348000027802 */ /* 0x002fe40000000f00 */
[----:B-----5:R-:W-:Y:S05]  /*3470*/  CALL.REL.NOINC `($__internal_1_$__cuda_sm10x_tcgen05_guardrail_trap_phase_invalid_during_alloc) ;  /* 0x0000006800107944 */ /* 0x020fea0003c00000 */
.L_x_64:
[----:B------:R-:W-:Y:S05]  /*3480*/  WARPSYNC.ALL ;  /* 0x0000000000007948 */ /* 0x000fea0003800000 */
[----:B------:R-:W3:Y:S01]  /*3490*/  S2UR UR7, SR_CgaCtaId ;  /* 0x00000000000779c3 */ /* 0x000ee20000008800 */
[----:B------:R-:W-:Y:S01]  /*34a0*/  UMOV UR6, 0x400 ;  /* 0x0000040000067882 */ /* 0x000fe20000000000 */
[----:B------:R-:W-:-:S06]  /*34b0*/  NOP ;  /* 0x0000000000007918 */ /* 0x000fcc0000000000 */
[----:B------:R-:W-:Y:S06]  /*34c0*/  BAR.ARV 0x6, 0xa0 ;  /* 0x0182800000007b1d */ /* 0x000fec0000002000 */
[----:B------:R-:W4:Y:S01]  /*34d0*/  LDCU UR8, c[0x0][0x38c] ;  /* 0x00007180ff0877ac */ /* 0x000f220008000800 */
[----:B------:R-:W-:Y:S01]  /*34e0*/  LOP3.LUT R0, R0, 0xffff, RZ, 0xc0, !PT ;  /* 0x0000ffff00007812 */ /* 0x000fe200078ec0ff */
[----:B-1----:R-:W-:Y:S01]  /*34f0*/  IMAD.MOV.U32 R9, RZ, RZ, 0x1 ;  /* 0x00000001ff097424 */ /* 0x002fe200078e00ff */
[----:B------:R-:W-:Y:S01]  /*3500*/  LOP3.LUT R8, R8, 0xffff, RZ, 0xc0, !PT ;  /* 0x0000ffff08087812 */ /* 0x000fe200078ec0ff */
[----:B------:R-:W-:Y:S01]  /*3510*/  UMOV UR19, URZ ;  /* 0x000000ff00137c82 */ /* 0x000fe20008000000 */
[----:B------:R-:W-:Y:S01]  /*3520*/  R2UR UR10, R0 ;  /* 0x00000000000a72ca */ /* 0x000fe200000e0000 */
[----:B------:R-:W-:Y:S01]  /*3530*/  UMOV UR18, URZ ;  /* 0x000000ff00127c82 */ /* 0x000fe20008000000 */
[----:B------:R-:W-:Y:S01]  /*3540*/  R2UR UR11, R8 ;  /* 0x00000000080b72ca */ /* 0x000fe200000e0000 */
[----:B------:R-:W-:Y:S01]  /*3550*/  IMAD.MOV.U32 R8, RZ, RZ, RZ ;  /* 0x000000ffff087224 */ /* 0x000fe200078e00ff */
[----:B------:R-:W-:Y:S01]  /*3560*/  UMOV UR17, URZ ;  /* 0x000000ff00117c82 */ /* 0x000fe20008000000 */
[----:B---3--:R-:W-:-:S02]  /*3570*/  ULEA UR7, UR7, UR6, 0x18 ;  /* 0x0000000607077291 */ /* 0x008fc4000f8ec0ff */
[----:B------:R-:W-:Y:S02]  /*3580*/  UISETP.NE.AND UP2, UPT, UR5, URZ, UPT ;  /* 0x000000ff0500728c */ /* 0x000fe4000bf45270 */
[----:B------:R-:W-:Y:S02]  /*3590*/  UIADD3 UR12, UPT, UPT, UR7, 0x8400, URZ ;  /* 0x00008400070c7890 */ /* 0x000fe4000fffe0ff */
[----:B------:R-:W-:Y:S02]  /*35a0*/  UIADD3 UR13, UPT, UPT, UR7, 0x1c400, URZ ;  /* 0x0001c400070d7890 */ /* 0x000fe4000fffe0ff */
[----:B----4-:R-:W-:Y:S01]  /*35b0*/  UIADD3 UR8, UPT, UPT, UR8, 0x3f, URZ ;  /* 0x0000003f08087890 */ /* 0x010fe2000fffe0ff */
[----:B--2---:R-:W1:Y:S01]  /*35c0*/  LDS R2, [UR7+0x150] ;  /* 0x00015007ff027984 */ /* 0x004e620008000800 */
[----:B------:R-:W-:Y:S02]  /*35d0*/  USHF.R.U32.HI UR12, URZ, 0x4, UR12 ;  /* 0x00000004ff0c7899 */ /* 0x000fe4000801160c */
[----:B------:R-:W-:-:S02]  /*35e0*/  USHF.R.S32.HI UR6, URZ, 0x1f, UR8 ;  /* 0x0000001fff067899 */ /* 0x000fc40008011408 */
[----:B------:R-:W-:Y:S02]  /*35f0*/  USHF.R.U32.HI UR13, URZ, 0x4, UR13 ;  /* 0x00000004ff0d7899 */ /* 0x000fe4000801160d */
[----:B------:R-:W-:Y:S02]  /*3600*/  ULEA.HI UR6, UR6, UR8, URZ, 0x6 ;  /* 0x0000000806067291 */ /* 0x000fe4000f8f30ff */
[----:B------:R-:W-:Y:S02]  /*3610*/  ULOP3.LUT UR12, UR12, 0x3fff, URZ, 0xc0, !UPT ;  /* 0x00003fff0c0c7892 */ /* 0x000fe4000f8ec0ff */
[----:B------:R-:W-:Y:S02]  /*3620*/  USHF.R.S32.HI UR6, URZ, 0x6, UR6 ;  /* 0x00000006ff067899 */ /* 0x000fe40008011406 */
[----:B------:R-:W-:Y:S02]  /*3630*/  ULOP3.LUT UR13, UR13, 0x3fff, URZ, 0xc0, !UPT ;  /* 0x00003fff0d0d7892 */ /* 0x000fe4000f8ec0ff */
[----:B------:R-:W-:Y:S01]  /*3640*/  UISETP.LT.AND UP0, UPT, UR6, 0x1, UPT ;  /* 0x000000010600788c */ /* 0x000fe2000bf01270 */
[----:B------:R-:W-:Y:S01]  /*3650*/  UMOV UR36, 0x0 ;  /* 0x0000000000247882 */ /* 0x000fe20000000000 */
        /* <DEDUP_REMOVED lines=9> */
[----:B------:R-:W-:-:S02]  /*36f0*/  ULOP3.LUT UR12, UR12, 0x10000, URZ, 0xfc, !UPT ;  /* 0x000100000c0c7892 */ /* 0x000fc4000f8efcff */
[----:B------:R-:W-:Y:S02]  /*3700*/  ULOP3.LUT UR13, UR13, 0x10000, URZ, 0xfc, !UPT ;  /* 0x000100000d0d7892 */ /* 0x000fe4000f8efcff */
[----:B------:R-:W-:Y:S01]  /*3710*/  USEL UR20, UR6, 0x1, !UP0 ;  /* 0x0000000106147887 */ /* 0x000fe2000c000000 */
[----:B------:R-:W-:Y:S01]  /*3720*/  UMOV UR26, 0x0 ;  /* 0x00000000001a7882 */ /* 0x000fe20000000000 */
[----:B------:R-:W-:Y:S01]  /*3730*/  UMOV UR27, 0x8200910 ;  /* 0x08200910001b7882 */ /* 0x000fe20000000000 */
[----:B------:R-:W-:Y:S01]  /*3740*/  UMOV UR24, 0x0 ;  /* 0x0000000000187882 */ /* 0x000fe20000000000 */
[----:B------:R-:W-:Y:S01]  /*3750*/  UMOV UR25, 0x8200910 ;  /* 0x0820091000197882 */ /* 0x000fe20000000000 */
[----:B------:R-:W-:Y:S01]  /*3760*/  UMOV UR22, 0x0 ;  /* 0x0000000000167882 */ /* 0x000fe20000000000 */
[----:B------:R-:W-:Y:S01]  /*3770*/  UMOV UR23, 0x8200910 ;  /* 0x0820091000177882 */ /* 0x000fe20000000000 */
[----:B-1----:R-:W-:Y:S02]  /*3780*/  R2UR UR21, R2 ;  /* 0x00000000021572ca */ /* 0x002fe400000e0000 */
[----:B------:R-:W-:-:S13]  /*3790*/  CS2R R2, SRZ ;  /* 0x0000000000027805 */ /* 0x000fda000001ff00 */
.L_x_75:
[C---:B------:R-:W-:Y:S02]  /*37a0*/  LEA R0, R8.reuse, UR7, 0x3 ;  /* 0x0000000708007c11 */ /* 0x040fe4000f8e18ff */
[----:B------:R-:W-:Y:S02]  /*37b0*/  SHF.L.U32 R5, R3, 0x1f, RZ ;  /* 0x0000001f03057819 */ /* 0x000fe400000006ff */
[----:B------:R-:W-:Y:S02]  /*37c0*/  LEA R4, R8, UR7, 0x4 ;  /* 0x0000000708047c11 */ /* 0x000fe4000f8e20ff */
[----:B------:R-:W1:Y:S02]  /*37d0*/  SYNCS.PHASECHK.TRANS64.TRYWAIT P0, [R0+URZ+0xa0], R5 ;  /* 0x0000a005000075a7 */ /* 0x000e6400080011ff */
[----:B-1-3--:R-:W-:Y:S05]  /*37e0*/  @!P0 BRA `(.L_x_68) ;  /* 0x0000005c00348947 */ /* 0x00afea0003800000 */
.L_x_170:
[----:B-1----:R-:W1:Y:S01]  /*37f0*/  LDS.128 R4, [R4+0x130] ;  /* 0x0001300004047984 */ /* 0x002e620000000c00 */
[----:B------:R-:W-:Y:S02]  /*3800*/  VIADD R0, R0, 0xb0 ;  /* 0x000000b000007836 */ /* 0x000fe40000000000 */
[----:B------:R-:W-:Y:S01]  /*3810*/  VIADD R8, R8, 0x1 ;  /* 0x0000000108087836 */ /* 0x000fe20000000000 */
[----:B------:R-:W-:Y:S01]  /*3820*/  @!PT LDS RZ, [RZ] ;  /* 0x00000000fffff984 */ /* 0x000fe20000000800 */
[----:B------:R-:W-:Y:S01]  /*3830*/  @!PT LDS RZ, [RZ] ;  /* 0x00000000fffff984 */ /* 0x000fe20000000800 */
[----:B------:R-:W-:Y:S01]  /*3840*/  @!PT LDS RZ, [RZ] ;  /* 0x00000000fffff984 */ /* 0x000fe20000000800 */
[----:B------:R-:W-:Y:S01]  /*3850*/  @!PT LDS RZ, [RZ] ;  /* 0x00000000fffff984 */ /* 0x000fe20000000800 */
[----:B------:R2:W-:Y:S06]  /*3860*/  MEMBAR.ALL.CTA ;  /* 0x0000000000007992 */ /* 0x0005ec0000008000 */
[----:B--2---:R-:W2:Y:S01]  /*3870*/  FENCE.VIEW.ASYNC.S ;  /* 0x00000000000073c6 */ /* 0x004ea20000000000 */
[----:B------:R-:W-:-:S04]  /*3880*/  PRMT R0, RZ, 0x654, R0 ;  /* 0x00000654ff007816 */ /* 0x000fc80000000000 */
[----:B--2---:R2:W-:Y:S01]  /*3890*/  SYNCS.ARRIVE.TRANS64.RED.A1T0 RZ, [R0+URZ], RZ ;  /* 0x000000ff00ff79a7 */ /* 0x0045e200081004ff */
[----:B-1----:R-:W-:Y:S01]  /*38a0*/  LOP3.LUT P1, RZ, R6, 0x1, RZ, 0xc0, !PT ;  /* 0x0000000106ff7812 */ /* 0x002fe2000782c0ff */
[----:B--2---:R-:W-:-:S12]  /*38b0*/  BRA.U UP2, `(.L_x_69) ;  /* 0x0000000502587547 */ /* 0x004fd8000b800000 */
[----:B------:R-:W1:Y:S01]  /*38c0*/  LDCU UR8, c[0x0][0x38c] ;  /* 0x00007180ff0877ac */ /* 0x000e620008000800 */
[----:B------:R-:W-:Y:S02]  /*38d0*/  PLOP3.LUT P2, PT, PT, PT, PT, 0x80, 0x8 ;  /* 0x000000000008781c */ /* 0x000fe40003f4f070 */
[----:B------:R-:W-:Y:S01]  /*38e0*/  SHF.L.U32 R5, R9, 0x1f, RZ ;  /* 0x0000001f09057819 */ /* 0x000fe200000006ff */
[----:B-1----:R-:W-:Y:S02]  /*38f0*/  UISETP.GE.AND UP0, UPT, UR8, 0x1, UPT ;  /* 0x000000010800788c */ /* 0x002fe4000bf06270 */
[----:B------:R-:W-:-:S04]  /*3900*/  ULEA UR8, UR19, UR7, 0x3 ;  /* 0x0000000713087291 */ /* 0x000fc8000f8e18ff */
[----:B------:R-:W-:-:S05]  /*3910*/  PLOP3.LUT P0, PT, PT, PT, UP0, 0x80, 0x8 ;  /* 0x000000000008781c */ /* 0x000fca0003f0f008 */
[----:B------:R-:W-:-:S08]  /*3920*/  @UP0 ULEA UR9, UR18, UR7, 0x3 ;  /* 0x0000000712090291 */ /* 0x000fd0000f8e18ff */
[----:B------:R-:W-:-:S04]  /*3930*/  @P0 SHF.L.U32 R0, R2, 0x1f, RZ ;  /* 0x0000001f02000819 */ /* 0x000fc800000006ff */
[----:B------:R1:W2:Y:S01]  /*3940*/  @P0 SYNCS.PHASECHK.TRANS64.TRYWAIT P2, [UR9], R0 ;  /* 0x00000000ff0005a7 */ /* 0x0002a20008041109 */
[----:B------:R-:W-:Y:S01]  /*3950*/  ULEA UR9, UR19, UR21, 0x6 ;  /* 0x0000001513097291 */ /* 0x000fe2000f8e30ff */
[----:B------:R-:W3:Y:S02]  /*3960*/  SYNCS.PHASECHK.TRANS64.TRYWAIT P0, [UR8+0xe0], R5 ;  /* 0x0000e005ff0075a7 */ /* 0x000ee40008001108 */
[----:B-123--:R-:W-:Y:S09]  /*3970*/  @!P0 BRA `(.L_x_70) ;  /* 0x0000005800e48947 */ /* 0x00eff20003800000 */
.L_x_172:
[----:B------:R-:W-:Y:S01]  /*3980*/  UMOV UR16, UR17 ;  /* 0x0000001100107c82 */ /* 0x000fe20008000000 */
[----:B------:R-:W-:Y:S05]  /*3990*/  BRA.U !UP0, `(.L_x_71) ;  /* 0x0000000508107547 */ /* 0x000fea000b800000 */
[----:B------:R-:W-:Y:S02]  /*39a0*/  UIADD3 UR16, UPT, UPT, UR20, UR17, URZ ;  /* 0x0000001114107290 */ /* 0x000fe4000fffe0ff */
[----:B------:R-:W-:Y:S01]  /*39b0*/  UPLOP3.LUT UP3, UPT, UPT, UPT, UPT, 0x40, 0x4 ;  /* 0x000000000004789c */ /* 0x000fe20003f6e870 */
[----:B------:R-:W-:Y:S01]  /*39c0*/  UMOV UR15, UR6 ;  /* 0x00000006000f7c82 */ /* 0x000fe20008000000 */
[----:B------:R-:W-:-:S09]  /*39d0*/  UMOV UR58, UR18 ;  /* 0x00000012003a7c82 */ /* 0x000fd20008000000 */
.L_x_74:
[----:B--2---:R-:W-:Y:S01]  /*39e0*/  ULEA UR14, UR58, UR7, 0x3 ;  /* 0x000000073a0e7291 */ /* 0x004fe2000f8e18ff */
[----:B---3--:R-:W-:Y:S11]  /*39f0*/  @P2 BRA `(.L_x_72) ;  /* 0x00000000000c2947 */ /* 0x008ff60003800000 */
[----:B-1----:R-:W-:Y:S04]  /*3a00*/  SHF.L.U32 R5, R2, 0x1f, RZ ;  /* 0x0000001f02057819 */ /* 0x002fe800000006ff */
[----:B------:R-:W1:Y:S02]  /*3a10*/  SYNCS.PHASECHK.TRANS64.TRYWAIT P0, [UR14], R5 ;  /* 0x00000005ff0075a7 */ /* 0x000e64000800110e */
[----:B-1----:R-:W-:Y:S05]  /*3a20*/  @!P0 BRA `(.L_x_73) ;  /* 0x0000005800d08947 */ /* 0x002fea0003800000 */
.L_x_72:
[----:B------:R-:W-:Y:S01]  /*3a30*/  UISETP.NE.AND UP0, UPT, UR15, 0x1, UPT ;  /* 0x000000010f00788c */ /* 0x000fe2000bf05270 */
[----:B------:R-:W-:Y:S01]  /*3a40*/  PLOP3.LUT P2, PT, PT, PT, PT, 0x80, 0x8 ;  /* 0x000000000008781c */ /* 0x000fe20003f4f070 */
[----:B------:R-:W-:Y:S02]  /*3a50*/  UIADD3 UR18, UPT, UPT, UR58, 0x1, URZ ;  /* 0x000000013a127890 */ /* 0x000fe4000fffe0ff */
[----:B------:R-:W-:Y:S02]  /*3a60*/  ULEA UR68, UR58, UR13, 0xa ;  /* 0x0000000d3a447291 */ /* 0x000fe4000f8e50ff */
[----:B------:R-:W-:Y:S01]  /*3a70*/  UISETP.NE.AND UP1, UPT, UR18, 0x5, UPT ;  /* 0x000000051200788c */ /* 0x000fe2000bf25270 */
[----:B------:R-:W-:Y:S01]  /*3a80*/  PLOP3.LUT P0, PT, PT, PT, UP0, 0x80, 0x8 ;  /* 0x000000000008781c */ /* 0x000fe20003f0f008 */
[----:B------:R-:W-:Y:S02]  /*3a90*/  ULEA UR66, UR58, UR12, 0xa ;  /* 0x0000000c3a427291 */ /* 0x000fe4000f8e50ff */
[----:B------:R-:W-:Y:S02]  /*3aa0*/  USEL UR39, URZ, 0x1, UP1 ;  /* 0x00000001ff277887 */ /* 0x000fe40008800000 */
[----:B------:R-:W-:Y:S02]  /*3ab0*/  USEL UR18, UR18, URZ, UP1 ;  /* 0x000000ff12127287 */ /* 0x000fe40008800000 */
[----:B------:R-:W-:Y:S02]  /*3ac0*/  UIADD3 UR64, UPT, UPT, UR68, 0x2, URZ ;  /* 0x0000000244407890 */ /* 0x000fe4000fffe0ff */
[----:B------:R-:W-:Y:S01]  /*3ad0*/  @UP0 ULEA UR38, UR18, UR7, 0x3 ;  /* 0x0000000712260291 */ /* 0x000fe2000f8e18ff */
[----:B------:R-:W-:Y:S01]  /*3ae0*/  LOP3.LUT R2, R2, UR39, RZ, 0x3c, !PT ;  /* 0x0000002702027c12 */ /* 0x000fe2000f8e3cff */
[----:B------:R-:W-:Y:S02]  /*3af0*/  UIADD3 UR62, UPT, UPT, UR66, 0x2, URZ ;  /* 0x00000002423e7890 */ /* 0x000fe4000fffe0ff */
[----:B------:R-:W-:Y:S01]  /*3b00*/  UIADD3 UR60, UPT, UPT, UR68, 0x4, URZ ;  /* 0x00000004443c7890 */ /* 0x000fe2000fffe0ff */
[----:B-1----:R-:W-:Y:S01]  /*3b10*/  @P0 SHF.L.U32 R0, R2, 0x1f, RZ ;  /* 0x0000001f02000819 */ /* 0x002fe200000006ff */
[----:B------:R-:W-:Y:S02]  /*3b20*/  UIADD3 UR58, UPT, UPT, UR66, 0x4, URZ ;  /* 0x00000004423a7890 */ /* 0x000fe4000fffe0ff */
[----:B------:R-:W-:Y:S01]  /*3b30*/  UIADD3 UR56, UPT, UPT, UR68, 0x6, URZ ;  /* 0x0000000644387890 */ /* 0x000fe2000fffe0ff */
[----:B------:R2:W3:Y:S01]  /*3b40*/  @P0 SYNCS.PHASECHK.TRANS64.TRYWAIT P2, [UR38], R0 ;  /* 0x00000000ff0005a7 */ /* 0x0004e20008041126 */
[----:B------:R-:W-:Y:S02]  /*3b50*/  UIADD3 UR54, UPT, UPT, UR66, 0x6, URZ ;  /* 0x0000000642367890 */ /* 0x000fe4000fffe0ff */
        /* <DEDUP_REMOVED lines=10> */
[----:B------:R-:W-:Y:S02]  /*3c00*/  UIADD3 UR15, UPT, UPT, UR15, -0x1, URZ ;  /* 0xffffffff0f0f7890 */ /* 0x000fe4000fffe0ff */
[----:B------:R-:W-:Y:S01]  /*3c10*/  UISETP.NE.AND UP0, UPT, UR17, UR16, UPT ;  /* 0x000000101100728c */ /* 0x000fe2000bf05270 */
[----:B------:R-:W-:Y:S01]  /*3c20*/  UMOV UR69, 0x40004040 ;  /* 0x4000404000457882 */ /* 0x000fe20000000000 */
[----:B------:R-:W-:Y:S01]  /*3c30*/  UMOV UR67, 0x40004040 ;  /* 0x4000404000437882 */ /* 0x000fe20000000000 */
[----:B------:R-:W-:Y:S01]  /*3c40*/  UMOV UR65, 0x40004040 ;  /* 0x4000404000417882 */ /* 0x000fe20000000000 */
[----:B------:R-:W-:Y:S01]  /*3c50*/  UTCHMMA.2CTA gdesc[UR66], gdesc[UR68], tmem[UR9], tmem[UR36], idesc[UR37], UP3 ;  /* 0x00ff2444420075ea */ /* 0x000fe20009a00009 */
[----:B------:R-:W-:Y:S01]  /*3c60*/  UPLOP3.LUT UP3, UPT, UPT, UPT, UPT, 0x80, 0x8 ;  /* 0x000000000008789c */ /* 0x000fe20003f6f070 */
[----:B------:R-:W-:Y:S01]  /*3c70*/  UMOV UR63, 0x40004040 ;  /* 0x40004040003f7882 */ /* 0x000fe20000000000 */
[----:B------:R-:W-:Y:S01]  /*3c80*/  UMOV UR61, 0x40004040 ;  /* 0x40004040003d7882 */ /* 0x000fe20000000000 */
[----:B------:R-:W-:Y:S01]  /*3c90*/  UTCHMMA.2CTA gdesc[UR62], gdesc[UR64], tmem[UR9], tmem[UR34], idesc[UR35], UPT ;  /* 0x00ff22403e0075ea */ /* 0x000fe2000ba00009 */
[----:B------:R-:W-:Y:S01]  /*3ca0*/  UMOV UR59, 0x40004040 ;  /* 0x40004040003b7882 */ /* 0x000fe20000000000 */
[----:B------:R-:W-:Y:S01]  /*3cb0*/  UMOV UR57, 0x40004040 ;  /* 0x4000404000397882 */ /* 0x000fe20000000000 */
[----:B------:R1:W-:Y:S01]  /*3cc0*/  UTCHMMA.2CTA gdesc[UR58], gdesc[UR60], tmem[UR9], tmem[UR32], idesc[UR33], UPT ;  /* 0x00ff203c3a0075ea */ /* 0x0003e2000ba00009 */
        /* <DEDUP_REMOVED lines=11> */
[----:B------:R-:W-:Y:S01]  /*3d80*/  UMOV UR39, 0x40004040 ;  /* 0x4000404000277882 */ /* 0x000fe20000000000 */
[----:B------:R2:W-:Y:S01]  /*3d90*/  UTCHMMA.2CTA gdesc[UR42], gdesc[UR44], tmem[UR9], tmem[UR24], idesc[UR25], UPT ;  /* 0x00ff182c2a0075ea */ /* 0x0005e2000ba00009 */
[----:B------:R2:W-:Y:S01]  /*3da0*/  UTCHMMA.2CTA gdesc[UR38], gdesc[UR40], tmem[UR9], tmem[UR22], idesc[UR23], UPT ;  /* 0x00ff1628260075ea */ /* 0x0005e2000ba00009 */
[----:B------:R2:W-:Y:S01]  /*3db0*/  UTCBAR.2CTA.MULTICAST [UR14], URZ, UR11 ;  /* 0x000000ff0e0073e9 */ /* 0x0005e2000820080b */
[----:B-1----:R-:W-:Y:S01]  /*3dc0*/  UMOV UR58, UR18 ;  /* 0x00000012003a7c82 */ /* 0x002fe20008000000 */
[----:B------:R-:W-:Y:S05]  /*3dd0*/  BRA.U UP0, `(.L_x_74) ;  /* 0xfffffffd00007547 */ /* 0x000fea000b83ffff */
.L_x_71:
[----:B------:R-:W-:Y:S01]  /*3de0*/  UIADD3 UR8, UPT, UPT, UR8, 0xc0, URZ ;  /* 0x000000c008087890 */ /* 0x000fe2000fffe0ff */
[----:B------:R-:W-:-:S08]  /*3df0*/  UMOV UR17, UR16 ;  /* 0x0000001000117c82 */ /* 0x000fd00008000000 */
[----:B------:R4:W-:Y:S01]  /*3e00*/  UTCBAR.2CTA.MULTICAST [UR8], URZ, UR10 ;  /* 0x000000ff080073e9 */ /* 0x0009e2000820080a */
[----:B------:R-:W-:Y:S02]  /*3e10*/  NOP ;  /* 0x0000000000007918 */ /* 0x000fe40000000000 */
.L_x_69:
[----:B------:R-:W-:Y:S01]  /*3e20*/  UIADD3 UR19, UPT, UPT, UR19, 0x1, URZ ;  /* 0x0000000113137890 */ /* 0x000fe2000fffe0ff */
[----:B------:R-:W-:-:S03]  /*3e30*/  ISETP.NE.AND P0, PT, R8, 0x2, PT ;  /* 0x000000020800780c */ /* 0x000fc60003f05270 */
[----:B------:R-:W-:Y:S01]  /*3e40*/  UISETP.NE.AND UP0, UPT, UR19, 0x4, UPT ;  /* 0x000000041300788c */ /* 0x000fe2000bf05270 */
[----:B-12---:R-:W-:Y:S02]  /*3e50*/  SEL R0, RZ, 0x1, P0 ;  /* 0x00000001ff007807 */ /* 0x006fe40000000000 */
[----:B------:R-:W-:Y:S01]  /*3e60*/  SEL R8, R8, RZ, P0 ;  /* 0x000000ff08087207 */ /* 0x000fe20000000000 */
[----:B----4-:R-:W-:Y:S01]  /*3e70*/  USEL UR8, URZ, 0x1, UP0 ;  /* 0x00000001ff087887 */ /* 0x010fe20008000000 */
[----:B------:R-:W-:Y:S01]  /*3e80*/  LOP3.LUT R3, R3, R0, RZ, 0x3c, !PT ;  /* 0x0000000003037212 */ /* 0x000fe200078e3cff */
[----:B------:R-:W-:-:S04]  /*3e90*/  USEL UR19, UR19, URZ, UP0 ;  /* 0x000000ff13137287 */ /* 0x000fc80008000000 */
[----:B------:R-:W-:Y:S01]  /*3ea0*/  LOP3.LUT R9, R9, UR8, RZ, 0x3c, !PT ;  /* 0x0000000809097c12 */ /* 0x000fe2000f8e3cff */
[----:B------:R-:W-:Y:S07]  /*3eb0*/  @P1 BRA `(.L_x_75) ;  /* 0xfffffff800381947 */ /* 0x000fee000383ffff */
[----:B------:R-:W1:Y:S01]  /*3ec0*/  S2UR UR6, SR_CgaCtaId ;  /* 0x00000000000679c3 */ /* 0x000e620000008800 */
[----:B------:R-:W-:Y:S01]  /*3ed0*/  ELECT P0, URZ, PT ;  /* 0x0000000000ff782f */ /* 0x000fe20003800000 */
[----:B------:R-:W-:Y:S01]  /*3ee0*/  HFMA2 R0, -RZ, RZ, 0, 5.9604644775390625e-08 ;  /* 0x00000001ff007431 */ /* 0x000fe200000001ff */
[----:B------:R-:W-:-:S05]  /*3ef0*/  UMOV UR8, 0x40 ;  /* 0x0000004000087882 */ /* 0x000fca0000000000 */
[----:B------:R-:W-:Y:S01]  /*3f00*/  UVIRTCOUNT.DEALLOC.SMPOOL 0x80 ;  /* 0x000000800000784c */ /* 0x000fe20000000000 */
[----:B------:R-:W-:Y:S02]  /*3f10*/  UISETP.NE.AND UP0, UPT, UR5, URZ, UPT ;  /* 0x000000ff0500728c */ /* 0x000fe4000bf05270 */
[----:B-1----:R-:W-:-:S09]  /*3f20*/  ULEA UR6, UR6, UR8, 0x18 ;  /* 0x0000000806067291 */ /* 0x002fd2000f8ec0ff */
[----:B------:R1:W-:Y:S01]  /*3f30*/  @P0 STS.U8 [UR6+0x1c], R0 ;  /* 0x00001c00ff000988 */ /* 0x0003e20008000006 */
[----:B------:R-:W-:Y:S05]  /*3f40*/  BRA.U UP0, `(.L_x_76) ;  /* 0x0000000100a07547 */ /* 0x000fea000b800000 */
[----:B------:R-:W-:Y:S01]  /*3f50*/  UIADD3 UR5, UPT, UPT, UR7, 0xe0, URZ ;  /* 0x000000e007057890 */ /* 0x000fe2000fffe0ff */
[----:B------:R-:W-:-:S03]  /*3f60*/  SHF.L.U32 R3, R9, 0x1f, RZ ;  /* 0x0000001f09037819 */ /* 0x000fc600000006ff */
[----:B------:R-:W-:-:S09]  /*3f70*/  ULEA UR8, UR19, UR5, 0x3 ;  /* 0x0000000513087291 */ /* 0x000fd2000f8e18ff */
[----:B------:R-:W2:Y:S02]  /*3f80*/  SYNCS.PHASECHK.TRANS64.TRYWAIT P0, [UR8], R3 ;  /* 0x00000003ff0075a7 */ /* 0x000ea40008001108 */
[----:B--2---:R-:W-:Y:S05]  /*3f90*/  @!P0 BRA `(.L_x_77) ;  /* 0x00000054008c8947 */ /* 0x004fea0003800000 */
.L_x_175:
        /* <DEDUP_REMOVED lines=9> */
.L_x_177:
        /* <DEDUP_REMOVED lines=9> */
.L_x_179:
[----:B------:R-:W-:-:S04]  /*40c0*/  UIADD3 UR9, UPT, UPT, UR9, 0x1, URZ ;  /* 0x0000000109097890 */ /* 0x000fc8000fffe0ff */
[----:B------:R-:W-:-:S04]  /*40d0*/  UISETP.NE.AND UP1, UPT, UR9, 0x4, UPT ;  /* 0x000000040900788c */ /* 0x000fc8000bf25270 */
[----:B------:R-:W-:Y:S02]  /*40e0*/  USEL UR8, URZ, 0x1, UP1 ;  /* 0x00000001ff087887 */ /* 0x000fe40008800000 */
[----:B------:R-:W-:-:S04]  /*40f0*/  USEL UR9, UR9, URZ, UP1 ;  /* 0x000000ff09097287 */ /* 0x000fc80008800000 */
[----:B------:R-:W-:Y:S01]  /*4100*/  ULEA UR9, UR9, UR5, 0x3 ;  /* 0x0000000509097291 */ /* 0x000fe2000f8e18ff */
[----:B-1----:R-:W-:-:S04]  /*4110*/  LOP3.LUT R3, R2, UR8, RZ, 0x3c, !PT ;  /* 0x0000000802037c12 */ /* 0x002fc8000f8e3cff */
[----:B------:R-:W-:Y:S01]  /*4120*/  SHF.L.U32 R3, R3, 0x1f, RZ ;  /* 0x0000001f03037819 */ /* 0x000fe200000006ff */
[----:B------:R-:W-:-:S04]  /*4130*/  IMAD.U32 R0, RZ, RZ, UR9 ;  /* 0x00000009ff007e24 */ /* 0x000fc8000f8e00ff */
[----:B------:R1:W2:Y:S03]  /*4140*/  SYNCS.PHASECHK.TRANS64.TRYWAIT P0, [R0+URZ], R3 ;  /* 0x00000003000075a7 */ /* 0x0002a600080011ff */
[----:B--2---:R-:W-:Y:S05]  /*4150*/  @!P0 NANOSLEEP.SYNCS 0x989680 ;  /* 0x009896800000895d */ /* 0x004fea0003900000 */
[----:B------:R-:W2:Y:S02]  /*4160*/  @!P0 SYNCS.PHASECHK.TRANS64 P0, [R0+URZ], R3 ;  /* 0x00000003000085a7 */ /* 0x000ea400080010ff */
[----:B--2---:R-:W-:Y:S05]  /*4170*/  @P0 BRA `(.L_x_80) ;  /* 0x0000000000200947 */ /* 0x004fea0003800000 */
.L_x_81:
[----:B--2---:R2:W4:Y:S02]  /*4180*/  SYNCS.PHASECHK.TRANS64.TRYWAIT P0, [R0+URZ], R3 ;  /* 0x00000003000075a7 */ /* 0x00452400080011ff */
[----:B----4-:R-:W-:Y:S05]  /*4190*/  @!P0 NANOSLEEP.SYNCS 0x989680 ;  /* 0x009896800000895d */ /* 0x010fea0003900000 */
[----:B------:R-:W4:Y:S02]  /*41a0*/  @!P0 SYNCS.PHASECHK.TRANS64 P0, [R0+URZ], R3 ;  /* 0x00000003000085a7 */ /* 0x000f2400080010ff */
[----:B----4-:R-:W-:Y:S05]  /*41b0*/  @!P0 BRA `(.L_x_81) ;  /* 0xfffffffc00f08947 */ /* 0x010fea000383ffff */
[----:B------:R-:W-:Y:S05]  /*41c0*/  BRA `(.L_x_80) ;  /* 0x00000000000c7947 */ /* 0x000fea0003800000 */
.L_x_76:
[----:B------:R-:W-:-:S04]  /*41d0*/  UIADD3 UR5, UPT, UPT, UR7, 0x120, URZ ;  /* 0x0000012007057890 */ /* 0x000fc8000fffe0ff */
[----:B------:R-:W-:-:S09]  /*41e0*/  UPRMT UR5, UR4, 0x654, UR5 ;  /* 0x0000065404057896 */ /* 0x000fd20008000005 */
[----:B------:R-:W-:Y:S03]  /*41f0*/  SYNCS.ARRIVE.TRANS64.RED.A1T0 RZ, [UR5], RZ ;  /* 0x000000ffffff79a7 */ /* 0x000fe60008100405 */
.L_x_80:
[----:B-12---:R-:W-:Y:S01]  /*4200*/  SHF.L.U32 R3, RZ, 0x1f, RZ ;  /* 0x0000001fff037819 */ /* 0x006fe200000006ff */
[----:B------:R-:W-:Y:S01]  /*4210*/  UIADD3 UR5, UPT, UPT, UR7, 0x120, URZ ;  /* 0x0000012007057890 */ /* 0x000fe2000fffe0ff */
[----:B------:R-:W-:Y:S02]  /*4220*/  PLOP3.LUT P0, PT, PT, PT, UP0, 0x80, 0x8 ;  /* 0x000000000008781c */ /* 0x000fe40003f0f008 */
[----:B------:R-:W1:Y:S02]  /*4230*/  SYNCS.PHASECHK.TRANS64.TRYWAIT P1, [UR7+0x120], R3 ;  /* 0x00012003ff0075a7 */ /* 0x000e640008021107 */
[----:B-1----:R-:W-:Y:S09]  /*4240*/  @!P1 BRA `(.L_x_82) ;  /* 0x0000005400289947 */ /* 0x002ff20003800000 */
.L_x_181:
[----:B------:R-:W-:Y:S01]  /*4250*/  @!UP0 UPRMT UR5, UR4, 0x654, UR5 ;  /* 0x0000065404058896 */ /* 0x000fe20008000005 */
[----:B------:R-:W-:Y:S02]  /*4260*/  UMOV UR8, 0xffff ;  /* 0x0000ffff00087882 */ /* 0x000fe40000000000 */
[----:B------:R-:W-:-:S06]  /*4270*/  UMOV UR4, 0x1 ;  /* 0x0000000100047882 */ /* 0x000fcc0000000000 */
[----:B------:R-:W-:Y:S01]  /*4280*/  @!P0 SYNCS.ARRIVE.TRANS64.RED.A1T0 RZ, [UR5], RZ ;  /* 0x000000ffffff89a7 */ /* 0x000fe20008100405 */
[----:B------:R-:W-:Y:S01]  /*4290*/  NOP ;  /* 0x0000000000007918 */ /* 0x000fe20000000000 */
[----:B-1----:R-:W1:Y:S01]  /*42a0*/  LDS R0, [UR6+0x14] ;  /* 0x00001406ff007984 */ /* 0x002e620008000800 */
[----:B------:R-:W-:-:S04]  /*42b0*/  ULOP3.LUT UR5, UR21, 0xffff, URZ, 0xc0, !UPT ;  /* 0x0000ffff15057892 */ /* 0x000fc8000f8ec0ff */
[----:B------:R-:W-:-:S04]  /*42c0*/  USHF.R.U32.HI UR5, URZ, 0x5, UR5 ;  /* 0x00000005ff057899 */ /* 0x000fc80008011605 */
[----:B------:R-:W-:Y:S02]  /*42d0*/  USHF.L.U32 UR8, UR8, UR5, URZ ;  /* 0x0000000508087299 */ /* 0x000fe400080006ff */
[----:B------:R-:W-:-:S04]  /*42e0*/  USHF.L.U32 UR4, UR4, UR5, URZ ;  /* 0x0000000504047299 */ /* 0x000fc800080006ff */
[----:B-1----:R-:W-:-:S04]  /*42f0*/  LOP3.LUT R0, R0, UR8, RZ, 0xc0, !PT ;  /* 0x0000000800007c12 */ /* 0x002fc8000f8ec0ff */
[----:B------:R-:W-:-:S13]  /*4300*/  ISETP.NE.AND P0, PT, R0, UR8, PT ;  /* 0x0000000800007c0c */ /* 0x000fda000bf05270 */
[----:B------:R-:W-:Y:S05]  /*4310*/  @P0 BRA `(.L_x_83) ;  /* 0x0000000000580947 */ /* 0x000fea0003800000 */
[----:B------:R-:W1:Y:S02]  /*4320*/  LDS R0, [UR6+0x18] ;  /* 0x00001806ff007984 */ /* 0x000e640008000800 */
[----:B-1----:R-:W-:-:S04]  /*4330*/  LOP3.LUT R0, R0, UR4, RZ, 0xc0, !PT ;  /* 0x0000000400007c12 */ /* 0x002fc8000f8ec0ff */
[----:B------:R-:W-:-:S13]  /*4340*/  ISETP.NE.AND P0, PT, R0, UR4, PT ;  /* 0x0000000400007c0c */ /* 0x000fda000bf05270 */
[----:B------:R-:W-:Y:S05]  /*4350*/  @P0 BRA `(.L_x_84) ;  /* 0x00000000003c0947 */ /* 0x000fea0003800000 */
[----:B------:R-:W1:Y:S01]  /*4360*/  S2R R2, SR_LANEID ;  /* 0x0000000000027919 */ /* 0x000e620000000000 */
[----:B------:R-:W-:Y:S01]  /*4370*/  ULOP3.LUT UR8, URZ, UR8, URZ, 0x33, !UPT ;  /* 0x00000008ff087292 */ /* 0x000fe2000f8e33ff */
[----:B------:R-:W-:Y:S01]  /*4380*/  LOP3.LUT R4, RZ, UR4, RZ, 0x33, !PT ;  /* 0x00000004ff047c12 */ /* 0x000fe2000f8e33ff */
[----:B------:R-:W-:Y:S02]  /*4390*/  VOTEU.ANY UR7, UPT, PT ;  /* 0x0000000000077886 */ /* 0x000fe400038e0100 */
[----:B------:R-:W-:Y:S01]  /*43a0*/  UFLO.U32 UR7, UR7 ;  /* 0x00000007000772bd */ /* 0x000fe200080e0000 */
[----:B------:R-:W2:Y:S01]  /*43b0*/  REDUX UR4, R4 ;  /* 0x00000000040473c4 */ /* 0x000ea20000000000 */
[----:B------:R-:W-:-:S06]  /*43c0*/  IMAD.U32 R0, RZ, RZ, UR8 ;  /* 0x00000008ff007e24 */ /* 0x000fcc000f8e00ff */
[----:B------:R4:W-:Y:S01]  /*43d0*/  UTCATOMSWS.AND URZ, UR8 ;  /* 0x0000000800ff79e3 */ /* 0x0009e20008000000 */
[----:B------:R-:W3:Y:S01]  /*43e0*/  REDUX UR5, R0 ;  /* 0x00000000000573c4 */ /* 0x000ee20000000000 */
[----:B-1----:R-:W-:Y:S01]  /*43f0*/  ISETP.EQ.U32.AND P0, PT, R2, UR7, PT ;  /* 0x0000000702007c0c */ /* 0x002fe2000bf02070 */
[----:B--2---:R-:W-:Y:S01]  /*4400*/  IMAD.U32 R2, RZ, RZ, UR4 ;  /* 0x00000004ff027e24 */ /* 0x004fe2000f8e00ff */
[----:B---3--:R-:W-:-:S11]  /*4410*/  MOV R3, UR5 ;  /* 0x0000000500037c02 */ /* 0x008fd60008000f00 */
[----:B------:R4:W-:Y:S04]  /*4420*/  @P0 ATOMS.AND RZ, [UR6+0x14], R3 ;  /* 0x00001403ffff098c */ /* 0x0009e8000a800006 */
[----:B------:R4:W-:Y:S01]  /*4430*/  @P0 ATOMS.AND RZ, [UR6+0x18], R2 ;  /* 0x00001802ffff098c */ /* 0x0009e2000a800006 */
[----:B------:R-:W-:Y:S05]  /*4440*/  BRA `(.L_x_85) ;  /* 0x0000000000147947 */ /* 0x000fea0003800000 */
.L_x_84:
[----:B------:R-:W-:Y:S02]  /*4450*/  MOV R2, 0x4470 ;  /* 0x0000447000027802 */ /* 0x000fe40000000f00 */
[----:B---3-5:R-:W-:Y:S05]  /*4460*/  CALL.REL.NOINC `($__internal_0_$__cuda_sm10x_tcgen05_guardrail_trap_col_being_dealloced_not_returned_by_alloc) ;  /* 0x0000005800087944 */ /* 0x028fea0003c00000 */
[----:B------:R-:W-:Y:S05]  /*4470*/  BRA `(.L_x_85) ;  /* 0x0000000000087947 */ /* 0x000fea0003800000 */
.L_x_83:
[----:B------:R-:W-:Y:S02]  /*4480*/  MOV R2, 0x44a0 ;  /* 0x000044a000027802 */ /* 0x000fe40000000f00 */
[----:B---3-5:R-:W-:Y:S05]  /*4490*/  CALL.REL.NOINC `($__internal_2_$__cuda_sm10x_tcgen05_guardrail_trap_unallocated_columns_being_dealloced) ;  /* 0x0000005800147944 */ /* 0x028fea0003c00000 */
.L_x_85:
[----:B------:R-:W-:Y:S01]  /*44a0*/  NOP ;  /* 0x0000000000007918 */ /* 0x000fe20000000000 */
[----:B----4-:R-:W-:Y:S05]  /*44b0*/  EXIT ;  /* 0x000000000000794d */ /* 0x010fea0003800000 */
.L_x_56:
[----:B------:R-:W-:-:S09]  /*44c0*/  UISETP.NE.OR UP5, UPT, UR10, 0x3, !UP5 ;  /* 0x000000030a00788c */ /* 0x000fd2000efa5670 */
[----:B------:R-:W-:Y:S05]  /*44d0*/  BRA.U UP5, `(.L_x_86) ;  /* 0x0000001105787547 */ /* 0x000fea000b800000 */
[----:B------:R-:W1:Y:S01]  /*44e0*/  LDC R0, c[0x0][0xb30] ;  /* 0x0002cc00ff007b82 */ /* 0x000e620000000800 */
[----:B------:R-:W2:Y:S01]  /*44f0*/  LDCU.64 UR8, c[0x0][0x888] ;  /* 0x00011100ff0877ac */ /* 0x000ea20008000a00 */
[----:B------:R-:W-:Y:S02]  /*4500*/  HFMA2 R25, -RZ, RZ, 0, 0 ;  /* 0x00000000ff197431 */ /* 0x000fe400000001ff */
[----:B-----5:R-:W-:Y:S01]  /*4510*/  IMAD.MOV.U32 R32, RZ, RZ, 0x1 ;  /* 0x00000001ff207424 */ /* 0x020fe200078e00ff */
[----:B------:R-:W-:Y:S01]  /*4520*/  MOV R23, 0x2000 ;  /* 0x0000200000177802 */ /* 0x000fe20000000f00 */
[----:B------:R-:W3:Y:S01]  /*4530*/  LDCU.64 UR4, c[0x0][0x890] ;  /* 0x00011200ff0477ac */ /* 0x000ee20008000a00 */
[----:B------:R-:W-:Y:S01]  /*4540*/  IMAD.MOV.U32 R27, RZ, RZ, RZ ;  /* 0x000000ffff1b7224 */ /* 0x000fe200078e00ff */
[----:B------:R-:W4:Y:S01]  /*4550*/  LDC R19, c[0x0][0x370] ;  /* 0x0000dc00ff137b82 */ /* 0x000f220000000800 */
[----:B------:R-:W-:Y:S01]  /*4560*/  UMOV UR7, 0x400 ;  /* 0x0000040000077882 */ /* 0x000fe20000000000 */
[----:B------:R-:W-:-:S02]  /*4570*/  UPLOP3.LUT UP1, UPT, UPT, UPT, UPT, 0x40, 0x4 ;  /* 0x000000000004789c */ /* 0x000fc40003f2e870 */
[----:B------:R-:W-:-:S04]  /*4580*/  ULEA UR7, UR37, UR7, 0x18 ;  /* 0x0000000725077291 */ /* 0x000fc8000f8ec0ff */
[----:B------:R-:W4:Y:S01]  /*4590*/  LDC R2, c[0x0][0xb0c] ;  /* 0x0002c300ff027b82 */ /* 0x000f220000000800 */
[----:B------:R-:W-:Y:S02]  /*45a0*/  UIADD3 UR13, UPT, UPT, UR7, 0x68, URZ ;  /* 0x00000068070d7890 */ /* 0x000fe4000fffe0ff */
[----:B--2---:R-:W-:Y:S02]  /*45b0*/  UISETP.NE.U32.AND UP3, UPT, UR8, URZ, UPT ;  /* 0x000000ff0800728c */ /* 0x004fe4000bf65070 */
[----:B------:R-:W-:Y:S02]  /*45c0*/  UIADD3 UR41, UPT, UPT, UR7, 0x50, URZ ;  /* 0x0000005007297890 */ /* 0x000fe4000fffe0ff */
[----:B---3--:R-:W-:Y:S01]  /*45d0*/  UISETP.NE.U32.AND UP4, UPT, UR4, URZ, UPT ;  /* 0x000000ff0400728c */ /* 0x008fe2000bf85070 */
[----:B------:R-:W2:Y:S01]  /*45e0*/  LDC R18, c[0x0][0xb20] ;  /* 0x0002c800ff127b82 */ /* 0x000ea20000000800 */
[----:B-1----:R-:W-:Y:S01]  /*45f0*/  ISETP.NE.AND P1, PT, R0, 0x1, PT ;  /* 0x000000010000780c */ /* 0x002fe20003f25270 */
[----:B------:R-:W-:-:S02]  /*4600*/  UISETP.NE.AND.EX UP3, UPT, UR9, URZ, UPT, UP3 ;  /* 0x000000ff0900728c */ /* 0x000fc4000bf65330 */
[----:B------:R-:W-:Y:S02]  /*4610*/  UIADD3 UR33, UPT, UPT, UR7, 0x58, URZ ;  /* 0x0000005807217890 */ /* 0x000fe4000fffe0ff */
[----:B------:R-:W-:Y:S02]  /*4620*/  UIADD3 UR25, UPT, UPT, UR7, 0x60, URZ ;  /* 0x0000006007197890 */ /* 0x000fe4000fffe0ff */
[----:B------:R-:W1:Y:S01]  /*4630*/  LDC.64 R36, c[0x0][0x348] ;  /* 0x0000d200ff247b82 */ /* 0x000e620000000a00 */
[----:B------:R-:W-:Y:S02]  /*4640*/  UPRMT UR13, UR37, 0x654, UR13 ;  /* 0x00000654250d7896 */ /* 0x000fe4000800000d */
[----:B------:R-:W-:-:S05]  /*4650*/  UISETP.NE.AND.EX UP4, UPT, UR5, URZ, UPT, UP4 ;  /* 0x000000ff0500728c */ /* 0x000fca000bf85340 */
[----:B------:R-:W3:Y:S08]  /*4660*/  LDC.64 R16, c[0x0][0xb10] ;  /* 0x0002c400ff107b82 */ /* 0x000ef00000000a00 */
[----:B------:R-:W1:Y:S08]  /*4670*/  LDC.64 R6, c[0x0][0xb18] ;  /* 0x0002c600ff067b82 */ /* 0x000e700000000a00 */
[----:B------:R-:W1:Y:S08]  /*4680*/  LDC.64 R4, c[0x0][0xb28] ;  /* 0x0002ca00ff047b82 */ /* 0x000e700000000a00 */
[----:B--2-4-:R-:W1:Y:S02]  /*4690*/  LDC R22, c[0x0][0x374] ;  /* 0x0000dd00ff167b82 */ /* 0x014e640000000800 */
.L_x_97:
[----:B------:R-:W-:Y:S02]  /*46a0*/  LEA R0, R27, UR7, 0x3 ;  /* 0x000000071b007c11 */ /* 0x000fe4000f8e18ff */
[----:B------:R-:W-:Y:S02]  /*46b0*/  SHF.L.U32 R3, R25, 0x1f, RZ ;  /* 0x0000001f19037819 */ /* 0x000fe400000006ff */
[----:B------:R-:W-:Y:S02]  /*46c0*/  LEA R28, R27, UR7, 0x4 ;  /* 0x000000071b1c7c11 */ /* 0x000fe4000f8e20ff */
[----:B--2---:R-:W2:Y:S02]  /*46d0*/  SYNCS.PHASECHK.TRANS64.TRYWAIT P0, [R0+URZ+0xa0], R3 ;  /* 0x0000a003000075a7 */ /* 0x004ea400080011ff */
[----:B--2---:R-:W-:Y:S05]  /*46e0*/  @!P0 BRA `(.L_x_87) ;  /* 0x0000005000188947 */ /* 0x004fea0003800000 */
.L_x_182:
[----:B------:R-:W-:Y:S01]  /*46f0*/  ISETP.GE.AND P0, PT, R26, 0x1, PT ;  /* 0x000000011a00780c */ /* 0x000fe20003f06270 */
[----:B------:R-:W4:Y:S01]  /*4700*/  LDS.128 R28, [R28+0x130] ;  /* 0x000130001c1c7984 */ /* 0x000f220000000c00 */
[----:B--2---:R-:W-:Y:S01]  /*4710*/  VIADD R0, R0, 0xb0 ;  /* 0x000000b000007836 */ /* 0x004fe20000000000 */
[----:B------:R-:W-:Y:S01]  /*4720*/  @!PT LDS RZ, [RZ] ;  /* 0x00000000fffff984 */ /* 0x000fe20000000800 */
[----:B------:R-:W-:Y:S01]  /*4730*/  @!PT LDS RZ, [RZ] ;  /* 0x00000000fffff984 */ /* 0x000fe20000000800 */
[----:B------:R-:W-:Y:S01]  /*4740*/  @!PT LDS RZ, [RZ] ;  /* 0x00000000fffff984 */ /* 0x000fe20000000800 */
[----:B------:R-:W-:Y:S01]  /*4750*/  @!PT LDS RZ, [RZ] ;  /* 0x00000000fffff984 */ /* 0x000fe20000000800 */
[----:B------:R2:W-:Y:S06]  /*4760*/  MEMBAR.ALL.CTA ;  /* 0x0000000000007992 */ /* 0x0005ec0000008000 */
[----:B--2---:R-:W2:Y:S01]  /*4770*/  FENCE.VIEW.ASYNC.S ;  /* 0x00000000000073c6 */ /* 0x004ea20000000000 */
[----:B------:R-:W-:Y:S04]  /*4780*/  PRMT R0, RZ, 0x654, R0 ;  /* 0x00000654ff007816 */ /* 0x000fe80000000000 */
[----:B--2---:R2:W-:Y:S01]  /*4790*/  SYNCS.ARRIVE.TRANS64.RED.A1T0 RZ, [R0+URZ], RZ ;  /* 0x000000ff00ff79a7 */ /* 0x0045e200081004ff */
[----:B----4-:R-:W-:Y:S11]  /*47a0*/  LOP3.LUT P3, RZ, R30, 0x1, RZ, 0xc0, !PT ;  /* 0x000000011eff7812 */ /* 0x010ff6000786c0ff */
[----:B------:R-:W-:Y:S02]  /*47b0*/  @!UPT UIADD3 URZ, UPT, UPT, URZ, URZ, URZ ;  /* 0x000000fffffff290 */ /* 0x000fe4000fffe0ff */
[----:B------:R-:W-:Y:S02]  /*47c0*/  @P3 MOV R13, R28 ;  /* 0x0000001c000d3202 */ /* 0x000fe40000000f00 */
[----:B------:R-:W-:Y:S01]  /*47d0*/  @P3 LOP3.LUT R8, R29, 0xffff, RZ, 0xc0, !PT ;  /* 0x0000ffff1d083812 */ /* 0x000fe200078ec0ff */
[----:B--2---:R-:W-:Y:S06]  /*47e0*/  @!P0 BRA `(.L_x_88) ;  /* 0x0000000000a48947 */ /* 0x004fec0003800000 */
[----:B-1----:R-:W-:Y:S01]  /*47f0*/  IMAD.HI.U32 R33, R22, R7, RZ ;  /* 0x0000000716217227 */ /* 0x002fe200078e00ff */
[----:B------:R-:W-:Y:S02]  /*4800*/  ISETP.NE.AND P0, PT, R6, 0x1, PT ;  /* 0x000000010600780c */ /* 0x000fe40003f05270 */
[----:B------:R-:W-:Y:S01]  /*4810*/  ISETP.NE.AND P2, PT, R26, 0x1, PT ;  /* 0x000000011a00780c */ /* 0x000fe20003f45270 */
[----:B---3--:R-:W-:Y:S01]  /*4820*/  IMAD.HI.U32 R34, R19, R16, RZ ;  /* 0x0000001013227227 */ /* 0x008fe200078e00ff */
[----:B------:R-:W-:Y:S02]  /*4830*/  SHF.R.U32.HI R33, RZ, R18, R33 ;  /* 0x00000012ff217219 */ /* 0x000fe40000011621 */
[----:B------:R-:W-:Y:S01]  /*4840*/  ISETP.NE.AND P4, PT, R2, 0x1, PT ;  /* 0x000000010200780c */ /* 0x000fe20003f85270 */
[----:B------:R-:W-:Y:S01]  /*4850*/  IMAD.HI.U32 R38, R13, R16, RZ ;  /* 0x000000100d267227 */ /* 0x000fe200078e00ff */
[----:B------:R-:W-:Y:S02]  /*4860*/  SHF.R.U32.HI R34, RZ, R17, R34 ;  /* 0x00000011ff227219 */ /* 0x000fe40000011622 */
[----:B------:R-:W-:Y:S01]  /*4870*/  SEL R3, R22, R33, !P0 ;  /* 0x0000002116037207 */ /* 0x000fe20004000000 */
[C---:B------:R-:W-:Y:S01]  /*4880*/  IMAD.HI.U32 R33, R8.reuse, R7, RZ ;  /* 0x0000000708217227 */ /* 0x040fe200078e00ff */
[----:B------:R-:W-:Y:S02]  /*4890*/  SEL R11, R19, R34, !P4 ;  /* 0x00000022130b7207 */ /* 0x000fe40006000000 */
[----:B------:R-:W-:Y:S01]  /*48a0*/  SHF.R.U32.HI R38, RZ, R17, R38 ;  /* 0x00000011ff267219 */ /* 0x000fe20000011626 */
[----:B------:R-:W-:Y:S01]  /*48b0*/  IMAD.HI.U32 R40, R3, R4, RZ ;  /* 0x0000000403287227 */ /* 0x000fe200078e00ff */
[----:B------:R-:W-:Y:S03]  /*48c0*/  SHF.R.U32.HI R33, RZ, R18, R33 ;  /* 0x00000012ff217219 */ /* 0x000fe60000011621 */
[----:B------:R-:W-:Y:S01]  /*48d0*/  IMAD.HI.U32 R34, R11, R4, RZ ;  /* 0x000000040b227227 */ /* 0x000fe200078e00ff */
[----:B------:R-:W-:Y:S02]  /*48e0*/  @P2 SHF.R.U32.HI R3, RZ, R5, R40 ;  /* 0x00000005ff032219 */ /* 0x000fe40000011628 */
[----:B------:R-:W-:Y:S02]  /*48f0*/  SEL R9, R8, R33, !P0 ;  /* 0x0000002108097207 */ /* 0x000fe40004000000 */
[----:B------:R-:W-:Y:S01]  /*4900*/  @P2 SHF.R.U32.HI R11, RZ, R5, R34 ;  /* 0x00000005ff0b2219 */ /* 0x000fe20000011622 */
[C---:B------:R-:W-:Y:S01]  /*4910*/  IMAD R10, R26.reuse, R3, RZ ;  /* 0x000000031a0a7224 */ /* 0x040fe200078e02ff */
[----:B------:R-:W-:Y:S01]  /*4920*/  SEL R3, R13, R38, !P4 ;  /* 0x000000260d037207 */ /* 0x000fe20006000000 */
[C---:B------:R-:W-:Y:S03]  /*4930*/  IMAD.HI.U32 R14, R9.reuse, R4, RZ ;  /* 0x00000004090e7227 */ /* 0x040fe600078e00ff */
[----:B------:R-:W-:Y:S01]  /*4940*/  ISETP.GE.AND P0, PT, R9, R10, PT ;  /* 0x0000000a0900720c */ /* 0x000fe20003f06270 */
[C---:B------:R-:W-:Y:S01]  /*4950*/  IMAD R12, R26.reuse, R11, RZ ;  /* 0x0000000b1a0c7224 */ /* 0x040fe200078e02ff */
[-C--:B------:R-:W-:Y:S04]  /*4960*/  SHF.R.U32.HI R14, RZ, R5.reuse, R14 ;  /* 0x00000005ff0e7219 */ /* 0x080fe8000001160e */
[----:B------:R-:W-:Y:S02]  /*4970*/  ISETP.GE.OR P0, PT, R3, R12, P0 ;  /* 0x0000000c0300720c */ /* 0x000fe40000706670 */
[----:B------:R-:W-:Y:S05]  /*4980*/  SEL R15, R9, R14, !P2 ;  /* 0x0000000e090f7207 */ /* 0x000fea0005000000 */
[----:B------:R-:W-:Y:S04]  /*4990*/  IMAD.MOV R14, RZ, RZ, -R15 ;  /* 0x000000ffff0e7224 */ /* 0x000fe800078e0a0f */
[----:B------:R-:W-:Y:S02]  /*49a0*/  IMAD R14, R26, R14, R9 ;  /* 0x0000000e1a0e7224 */ /* 0x000fe400078e0209 */
[C---:B------:R-:W-:Y:S05]  /*49b0*/  @!P0 IMAD.HI.U32 R10, R3.reuse, R4, RZ ;  /* 0x00000004030a8227 */ /* 0x040fea00078e00ff */
[----:B------:R-:W-:Y:S04]  /*49c0*/  @!P0 SHF.R.U32.HI R10, RZ, R5, R10 ;  /* 0x00000005ff0a8219 */ /* 0x000fe8000001160a */
[----:B------:R-:W-:Y:S01]  /*49d0*/  @!P0 SEL R0, R3, R10, !P2 ;  /* 0x0000000a03008207 */ /* 0x000fe20005000000 */
[----:B------:R-:W-:Y:S03]  /*49e0*/  IMAD.MOV R10, RZ, RZ, -R3 ;  /* 0x000000ffff0a7224 */ /* 0x000fe600078e0a03 */
[----:B------:R-:W-:Y:S01]  /*49f0*/  @!P0 IADD3 R15, PT, PT, R15, -R0, RZ ;  /* 0x800000000f0f8210 */ /* 0x000fe20007ffe0ff */
[----:B------:R-:W-:Y:S01]  /*4a00*/  @!P0 IMAD R0, R11, R14, R0 ;  /* 0x0000000e0b008224 */ /* 0x000fe200078e0200 */
[----:B------:R-:W-:Y:S01]  /*4a10*/  IADD3 R11, PT, PT, -R9, RZ, RZ ;  /* 0x000000ff090b7210 */ /* 0x000fe20007ffe1ff */
[----:B------:R-:W-:Y:S02]  /*4a20*/  IMAD R13, R2, R10, R13 ;  /* 0x0000000a020d7224 */ /* 0x000fe400078e020d */
[----:B------:R-:W-:Y:S02]  /*4a30*/  @!P0 IMAD R9, R15, R26, R3 ;  /* 0x0000001a0f098224 */ /* 0x000fe400078e0203 */
[----:B------:R-:W-:Y:S02]  /*4a40*/  @!P0 IMAD.MOV.U32 R3, RZ, RZ, R0 ;  /* 0x000000ffff038224 */ /* 0x000fe400078e0000 */
[----:B------:R-:W-:Y:S02]  /*4a50*/  IMAD R8, R6, R11, R8 ;  /* 0x0000000b06087224 */ /* 0x000fe400078e0208 */
[----:B------:R-:W-:Y:S02]  /*4a60*/  IMAD R13, R3, R2, R13 ;  /* 0x00000002030d7224 */ /* 0x000fe400078e020d */
[----:B------:R-:W-:Y:S02]  /*4a70*/  IMAD R8, R9, R6, R8 ;  /* 0x0000000609087224 */ /* 0x000fe400078e0208 */
.L_x_88:
[----:B------:R-:W-:Y:S05]  /*4a80*/  BRA.U UP1, `(.L_x_89) ;  /* 0x0000000101107547 */ /* 0x000fea000b800000 */
[----:B------:R-:W-:Y:S04]  /*4a90*/  MOV R0, UR6 ;  /* 0x0000000600007c02 */ /* 0x000fe80008000f00 */
[----:B------:R-:W-:Y:S04]  /*4aa0*/  SHF.L.U32 R3, R0, 0x1f, RZ ;  /* 0x0000001f00037819 */ /* 0x000fe800000006ff */
[----:B------:R-:W2:Y:S02]  /*4ab0*/  SYNCS.PHASECHK.TRANS64.TRYWAIT P0, [UR7+0x98], R3 ;  /* 0x00009803ff0075a7 */ /* 0x000ea40008001107 */
[----:B--2---:R-:W-:Y:S05]  /*4ac0*/  @!P0 BRA `(.L_x_90) ;  /* 0x0000004c00348947 */ /* 0x004fea0003800000 */
.L_x_89:
[----:B------:R-:W-:Y:S02]  /*4ad0*/  R2UR UR42, R20 ;  /* 0x00000000142a72ca */ /* 0x000fe400000e0000 */
[----:B------:R-:W-:Y:S02]  /*4ae0*/  R2UR UR43, R21 ;  /* 0x00000000152b72ca */ /* 0x000fe400000e0000 */
[----:B------:R-:W-:Y:S02]  /*4af0*/  ISETP.NE.U32.AND P2, PT, RZ, UR4, PT ;  /* 0x00000004ff007c0c */ /* 0x000fe4000bf45070 */
[----:B------:R-:W-:Y:S02]  /*4b00*/  SHF.L.U32 R12, R32, 0x1f, RZ ;  /* 0x0000001f200c7819 */ /* 0x000fe400000006ff */
[----:B------:R-:W-:Y:S05]  /*4b10*/  ISETP.NE.AND.EX P2, PT, RZ, UR5, PT, P2 ;  /* 0x00000005ff007c0c */ /* 0x000fea000bf45320 */
[----:B------:R-:W-:Y:S02]  /*4b20*/  USHF.L.U32 UR42, UR42, 0x7, URZ ;  /* 0x000000072a2a7899 */ /* 0x000fe400080006ff */
[----:B------:R-:W-:Y:S01]  /*4b30*/  USHF.L.U32 UR43, UR43, 0x6, URZ ;  /* 0x000000062b2b7899 */ /* 0x000fe200080006ff */
[----:B------:R-:W-:Y:S11]  /*4b40*/  BRA.U !UP4, `(.L_x_91) ;  /* 0x000000010c347547 */ /* 0x000ff6000b800000 */
[----:B------:R-:W-:Y:S01]  /*4b50*/  UPLOP3.LUT UP0, UPT, UPT, UPT, UP3, 0x80, 0x8 ;  /* 0x000000000008789c */ /* 0x000fe20003f0f030 */
[----:B--2---:R-:W-:Y:S02]  /*4b60*/  HFMA2 R0, -RZ, RZ, 0, 5.9604644775390625e-08 ;  /* 0x00000001ff007431 */ /* 0x004fe400000001ff */
[----:B------:R-:W-:Y:S03]  /*4b70*/  IMAD.MOV.U32 R67, RZ, RZ, 0x1 ;  /* 0x00000001ff437424 */ /* 0x000fe600078e00ff */
[----:B------:R-:W-:Y:S05]  /*4b80*/  PLOP3.LUT P0, PT, PT, PT, UP0, 0x80, 0x8 ;  /* 0x000000000008781c */ /* 0x000fea0003f0f008 */
[----:B------:R-:W2:Y:S01]  /*4b90*/  @UP0 LDCU.64 UR10, c[0x0][0x888] ;  /* 0x00011100ff0a07ac */ /* 0x000ea20008000a00 */
[----:B------:R-:W-:Y:S07]  /*4ba0*/  @UP0 UIMAD UR8, UR36, UR4, URZ ;  /* 0x00000004240802a4 */ /* 0x000fee000f8e02ff */
[----:B------:R-:W-:Y:S01]  /*4bb0*/  @!P0 PRMT R67, R0, 0x7610, R67 ;  /* 0x0000761000438816 */ /* 0x000fe20000000043 */
[----:B--2---:R-:W-:Y:S03]  /*4bc0*/  @UP0 UIMAD.WIDE UR10, UR8, 0x4, UR10 ;  /* 0x00000004080a08a5 */ /* 0x004fe6000f8e020a */
[----:B------:R-:W2:Y:S03]  /*4bd0*/  @!UP0 LDCU UR8, c[0x0][0x880] ;  /* 0x00011000ff0887ac */ /* 0x000ea60008000800 */
[----:B------:R-:W-:Y:S01]  /*4be0*/  IMAD.U32 R10, RZ, RZ, UR10 ;  /* 0x0000000aff0a7e24 */ /* 0x000fe2000f8e00ff */
[----:B------:R-:W-:Y:S05]  /*4bf0*/  MOV R11, UR11 ;  /* 0x0000000b000b7c02 */ /* 0x000fea0008000f00 */
[----:B------:R4:W5:Y:S02]  /*4c00*/  @P0 LDG.E R35, desc[UR46][R10.64] ;  /* 0x0000002e0a230981 */ /* 0x000964000c1e1900 */
[----:B--2-4-:R-:W-:Y:S07]  /*4c10*/  @!P0 IMAD.U32 R35, RZ, RZ, UR8 ;  /* 0x00000008ff238e24 */ /* 0x014fee000f8e00ff */
.L_x_91:
[----:B-----5:R-:W-:Y:S01]  /*4c20*/  @!P2 FSETP.EQ.AND P0, PT, R35, RZ, PT ;  /* 0x000000ff2300a20b */ /* 0x020fe20003f02000 */
[----:B------:R-:W-:Y:S01]  /*4c30*/  @!UPT UIADD3 URZ, UPT, UPT, URZ, URZ, URZ ;  /* 0x000000fffffff290 */ /* 0x000fe2000fffe0ff */
[----:B------:R-:W-:Y:S11]  /*4c40*/  @!P2 BRA `(.L_x_92) ;  /* 0x000000000014a947 */ /* 0x000ff60003800000 */
[----:B------:R-:W-:Y:S02]  /*4c50*/  LOP3.LUT P2, RZ, R67, 0xff, RZ, 0xc0, !PT ;  /* 0x000000ff43ff7812 */ /* 0x000fe4000784c0ff */
[----:B------:R-:W-:Y:S04]  /*4c60*/  PLOP3.LUT P0, PT, PT, PT, UP0, 0x80, 0x8 ;  /* 0x000000000008781c */ /* 0x000fe80003f0f008 */
[----:B------:R-:W-:Y:S07]  /*4c70*/  PLOP3.LUT P0, PT, P0, PT, PT, 0x8, 0x80 ;  /* 0x000000000080781c */ /* 0x000fee000070e170 */
[----:B------:R-:W-:Y:S11]  /*4c80*/  @P2 FSETP.EQ.AND P0, PT, R35, RZ, PT ;  /* 0x000000ff2300220b */ /* 0x000ff60003f02000 */
[----:B------:R-:W-:Y:S02]  /*4c90*/  @!UPT UIADD3 URZ, UPT, UPT, URZ, URZ, URZ ;  /* 0x000000fffffff290 */ /* 0x000fe4000fffe0ff */
.L_x_92:
[----:B------:R-:W4:Y:S01]  /*4ca0*/  SYNCS.PHASECHK.TRANS64.TRYWAIT P2, [UR7+0x70], R12 ;  /* 0x0000700cff0075a7 */ /* 0x000f220008041107 */
[----:B------:R-:W-:Y:S04]  /*4cb0*/  ELECT P4, URZ, PT ;  /* 0x0000000000ff782f */ /* 0x000fe80003880000 */
[----:B------:R-:W-:Y:S11]  /*4cc0*/  PLOP3.LUT P4, PT, P0, P4, PT, 0xf2, 0x2f ;  /* 0x00000000002f781c */ /* 0x000ff60000789e72 */
[----:B------:R-:W-:Y:S02]  /*4cd0*/  @!UPT UIADD3 URZ, UPT, UPT, URZ, URZ, URZ ;  /* 0x000000fffffff290 */ /* 0x000fe4000fffe0ff */
[----:B-1----:R-:W-:Y:S05]  /*4ce0*/  @!P4 IADD3 R9, P0, PT, R36, 0x580, RZ ;  /* 0x000005802409c810 */ /* 0x002fea0007f1e0ff */
[----:B--2---:R-:W-:Y:S01]  /*4cf0*/  @!P4 IMAD.X R0, RZ, RZ, R37, P0 ;  /* 0x000000ffff00c224 */ /* 0x004fe200000e0625 */
[----:B----4-:R-:W-:Y:S07]  /*4d00*/  @!P2 BRA `(.L_x_93) ;  /* 0x0000004800bca947 */ /* 0x010fee0003800000 */
.L_x_185:
[----:B------:R-:W-:Y:S01]  /*4d10*/  @!P4 R2UR UR9, R9 ;  /* 0x000000000909c2ca */ /* 0x000fe200000e0000 */
[----:B------:R-:W-:Y:S01]  /*4d20*/  VOTEU.ALL UP1, P4 ;  /* 0x0000000000ff7886 */ /* 0x000fe20002020000 */
[----:B------:R-:W-:Y:S01]  /*4d30*/  @!P4 R2UR UR8, R0 ;  /* 0x000000000008c2ca */ /* 0x000fe200000e0000 */
[----:B------:R-:W-:Y:S01]  /*4d40*/  VOTEU.ALL UP2, P4 ;  /* 0x0000000000ff7886 */ /* 0x000fe20002040000 */
[----:B------:R-:W-:Y:S01]  /*4d50*/  UMOV UR16, 0x0 ;  /* 0x0000000000107882 */ /* 0x000fe20000000000 */
[----:B------:R-:W-:Y:S01]  /*4d60*/  UMOV UR17, 0x10000000 ;  /* 0x1000000000117882 */ /* 0x000fe20000000000 */
[----:B------:R-:W-:Y:S01]  /*4d70*/  @!UP1 UIADD3 UR40, UPT, UPT, UR7, 0x200, URZ ;  /* 0x0000020007289890 */ /* 0x000fe2000fffe0ff */
[----:B------:R-:W-:Y:S01]  /*4d80*/  @!P4 IMAD.MOV.U32 R0, RZ, RZ, 0x2000 ;  /* 0x00002000ff00c424 */ /* 0x000fe200078e00ff */
[----:B------:R-:W-:Y:S01]  /*4d90*/  UMOV UR44, UR36 ;  /* 0x00000024002c7c82 */ /* 0x000fe20008000000 */
[----:B------:R-:W-:Y:S01]  /*4da0*/  @!UP1 UIADD3 UR10, UPT, UPT, UR42, 0x40, URZ ;  /* 0x000000402a0a9890 */ /* 0x000fe2000fffe0ff */
[----:B------:R-:W-:Y:S01]  /*4db0*/  @!P4 IADD3 R9, P0, PT, R36, 0x580, RZ ;  /* 0x000005802409c810 */ /* 0x000fe20007f1e0ff */
[----:B------:R-:W-:Y:S01]  /*4dc0*/  UMOV UR11, UR43 ;  /* 0x0000002b000b7c82 */ /* 0x000fe20008000000 */
[----:B------:R-:W-:Y:S01]  /*4dd0*/  UMOV UR12, UR36 ;  /* 0x00000024000c7c82 */ /* 0x000fe20008000000 */
[----:B------:R-:W-:Y:S01]  /*4de0*/  IMAD.U32 R10, RZ, RZ, UR9 ;  /* 0x00000009ff0a7e24 */ /* 0x000fe2000f8e00ff */
[----:B------:R-:W-:Y:S01]  /*4df0*/  UMOV UR9, UR41 ;  /* 0x0000002900097c82 */ /* 0x000fe20008000000 */
[----:B------:R-:W-:Y:S01]  /*4e00*/  IMAD.U32 R11, RZ, RZ, UR8 ;  /* 0x00000008ff0b7e24 */ /* 0x000fe2000f8e00ff */
[----:B------:R-:W-:Y:S02]  /*4e10*/  @!UP1 UIADD3 UR8, UPT, UPT, UR7, 0x1200, URZ ;  /* 0x0000120007089890 */ /* 0x000fe4000fffe0ff */
[----:B------:R-:W-:Y:S01]  /*4e20*/  @!P4 R2UR UR18, R10 ;  /* 0x000000000a12c2ca */ /* 0x000fe200000e0000 */
[----:B------:R-:W-:Y:S01]  /*4e30*/  VOTEU.ALL UP1, P4 ;  /* 0x0000000000ff7886 */ /* 0x000fe20002020000 */
[----:B------:R-:W-:Y:S01]  /*4e40*/  @!P4 R2UR UR19, R11 ;  /* 0x000000000b13c2ca */ /* 0x000fe200000e0000 */
[----:B------:R-:W-:Y:S11]  /*4e50*/  UPRMT UR14, UR37, 0x654, UR41 ;  /* 0x00000654250e7896 */ /* 0x000ff60008000029 */
[----:B------:R-:W-:Y:S01]  /*4e60*/  @!UPT UIADD3 URZ, UPT, UPT, URZ, URZ, URZ ;  /* 0x000000fffffff290 */ /* 0x000fe2000fffe0ff */
[----:B------:R2:W-:Y:S01]  /*4e70*/  @!UP2 UTMALDG.3D [UR40], [UR18], desc[UR16] ;  /* 0x000010281200a5b4 */ /* 0x0005e20008011000 */
[----:B------:R2:W-:Y:S01]  /*4e80*/  @!UP1 UTMALDG.3D [UR8], [UR18], desc[UR16] ;  /* 0x00001008120095b4 */ /* 0x0005e20008011000 */
[----:B------:R4:W-:Y:S01]  /*4e90*/  @!P4 SYNCS.ARRIVE.TRANS64.RED.A0TR RZ, [UR7+0x50], R0 ;  /* 0x00005000ffffc9a7 */ /* 0x0009e20008300407 */
[----:B------:R-:W-:Y:S01]  /*4ea0*/  SYNCS.ARRIVE.TRANS64.RED.A1T0 RZ, [UR14], RZ ;  /* 0x000000ffffff79a7 */ /* 0x000fe2000810040e */
[----:B----4-:R-:W-:Y:S01]  /*4eb0*/  @!P4 IMAD.X R0, RZ, RZ, R37, P0 ;  /* 0x000000ffff00c224 */ /* 0x010fe200000e0625 */
[----:B------:R-:W4:Y:S02]  /*4ec0*/  SYNCS.PHASECHK.TRANS64.TRYWAIT P2, [UR7+0x78], R12 ;  /* 0x0000780cff0075a7 */ /* 0x000f240008041107 */
[----:B--2-4-:R-:W-:Y:S05]  /*4ed0*/  @!P2 BRA `(.L_x_94) ;  /* 0x000000480060a947 */ /* 0x014fea0003800000 */
.L_x_187:
        /* <DEDUP_REMOVED lines=8> */
[----:B------:R-:W-:Y:S01]  /*4f60*/  @!UP1 UIADD3 UR32, UPT, UPT, UR7, 0x2200, URZ ;  /* 0x0000220007209890 */ /* 0x000fe2000fffe0ff */
[----:B------:R-:W-:Y:S01]  /*4f70*/  @!P4 IADD3 R21, P0, PT, R36, 0x580, RZ ;  /* 0x000005802415c810 */ /* 0x000fe20007f1e0ff */
[----:B------:R-:W-:Y:S01]  /*4f80*/  UMOV UR35, UR43 ;  /* 0x0000002b00237c82 */ /* 0x000fe20008000000 */
[----:B------:R-:W-:Y:S02]  /*4f90*/  @!UP1 UIADD3 UR10, UPT, UPT, UR42, 0x50, URZ ;  /* 0x000000502a0a9890 */ /* 0x000fe4000fffe0ff */
[----:B------:R-:W-:Y:S01]  /*4fa0*/  IMAD.U32 R10, RZ, RZ, UR9 ;  /* 0x00000009ff0a7e24 */ /* 0x000fe2000f8e00ff */
[----:B------:R-:W-:Y:S01]  /*4fb0*/  UMOV UR9, UR33 ;  /* 0x0000002100097c82 */ /* 0x000fe20008000000 */
[----:B------:R-:W-:Y:S01]  /*4fc0*/  IMAD.U32 R11, RZ, RZ, UR8 ;  /* 0x00000008ff0b7e24 */ /* 0x000fe2000f8e00ff */
[----:B------:R-:W-:Y:S01]  /*4fd0*/  @!UP1 UIADD3 UR8, UPT, UPT, UR7, 0x3200, URZ ;  /* 0x0000320007089890 */ /* 0x000fe2000fffe0ff */
[----:B------:R-:W-:Y:S01]  /*4fe0*/  @!P4 IMAD.X R20, RZ, RZ, R37, P0 ;  /* 0x000000ffff14c224 */ /* 0x000fe200000e0625 */
[----:B------:R-:W-:Y:S01]  /*4ff0*/  @!P4 R2UR UR18, R10 ;  /* 0x000000000a12c2ca */ /* 0x000fe200000e0000 */
[----:B------:R-:W-:Y:S01]  /*5000*/  VOTEU.ALL UP1, P4 ;  /* 0x0000000000ff7886 */ /* 0x000fe20002020000 */
[----:B------:R-:W-:Y:S01]  /*5010*/  @!P4 R2UR UR19, R11 ;  /* 0x000000000b13c2ca */ /* 0x000fe200000e0000 */
[----:B------:R-:W-:Y:S01]  /*5020*/  UMOV UR11, UR43 ;  /* 0x0000002b000b7c82 */ /* 0x000fe20008000000 */
[----:B------:R-:W-:Y:S01]  /*5030*/  UMOV UR12, UR36 ;  /* 0x00000024000c7c82 */ /* 0x000fe20008000000 */
[----:B------:R-:W-:Y:S10]  /*5040*/  UPRMT UR14, UR37, 0x654, UR33 ;  /* 0x00000654250e7896 */ /* 0x000ff40008000021 */
[----:B------:R2:W-:Y:S01]  /*5050*/  @!UP2 UTMALDG.3D [UR32], [UR18], desc[UR16] ;  /* 0x000010201200a5b4 */ /* 0x0005e20008011000 */
[----:B------:R2:W-:Y:S01]  /*5060*/  @!UP1 UTMALDG.3D [UR8], [UR18], desc[UR16] ;  /* 0x00001008120095b4 */ /* 0x0005e20008011000 */
[----:B------:R2:W-:Y:S01]  /*5070*/  @!P4 SYNCS.ARRIVE.TRANS64.RED.A0TR RZ, [UR7+0x58], R0 ;  /* 0x00005800ffffc9a7 */ /* 0x0005e20008300407 */
[----:B------:R-:W-:Y:S01]  /*5080*/  SYNCS.ARRIVE.TRANS64.RED.A1T0 RZ, [UR14], RZ ;  /* 0x000000ffffff79a7 */ /* 0x000fe2000810040e */
[----:B------:R-:W4:Y:S02]  /*5090*/  SYNCS.PHASECHK.TRANS64.TRYWAIT P2, [UR7+0x80], R12 ;  /* 0x0000800cff0075a7 */ /* 0x000f240008041107 */
[----:B--2-4-:R-:W-:Y:S05]  /*50a0*/  @!P2 BRA `(.L_x_95) ;  /* 0x000000480004a947 */ /* 0x014fea0003800000 */
.L_x_189:
[----:B------:R-:W2:Y:S01]  /*50b0*/  LDC.64 R14, c[0x0][0xb10] ;  /* 0x0002c400ff0e7b82 */ /* 0x000ea20000000a00 */
[----:B------:R-:W-:Y:S01]  /*50c0*/  @!P4 R2UR UR9, R21 ;  /* 0x000000001509c2ca */ /* 0x000fe200000e0000 */
[----:B------:R-:W-:Y:S01]  /*50d0*/  VOTEU.ALL UP1, P4 ;  /* 0x0000000000ff7886 */ /* 0x000fe20002020000 */
[----:B------:R-:W-:Y:S01]  /*50e0*/  @!P4 R2UR UR8, R20 ;  /* 0x000000001408c2ca */ /* 0x000fe200000e0000 */
[----:B------:R-:W-:Y:S01]  /*50f0*/  VOTEU.ALL UP2, P4 ;  /* 0x0000000000ff7886 */ /* 0x000fe20002040000 */
[----:B------:R-:W-:Y:S03]  /*5100*/  UMOV UR16, 0x0 ;  /* 0x0000000000107882 */ /* 0x000fe60000000000 */
[----:B------:R-:W4:Y:S01]  /*5110*/  LDC.64 R10, c[0x0][0xb18] ;  /* 0x0002c600ff0a7b82 */ /* 0x000f220000000a00 */
[----:B------:R-:W-:Y:S01]  /*5120*/  @!UP1 UIADD3 UR26, UPT, UPT, UR42, 0x20, URZ ;  /* 0x000000202a1a9890 */ /* 0x000fe2000fffe0ff */
[----:B------:R-:W-:Y:S01]  /*5130*/  @P3 SHF.R.U32.HI R24, RZ, 0x10, R29 ;  /* 0x00000010ff183819 */ /* 0x000fe2000001161d */
[----:B------:R-:W-:Y:S01]  /*5140*/  @!UP1 UIADD3 UR24, UPT, UPT, UR7, 0x4200, URZ ;  /* 0x0000420007189890 */ /* 0x000fe2000fffe0ff */
[----:B------:R-:W-:Y:S01]  /*5150*/  VIADD R27, R27, 0x1 ;  /* 0x000000011b1b7836 */ /* 0x000fe20000000000 */
[----:B------:R-:W-:Y:S03]  /*5160*/  UMOV UR17, 0x10000000 ;  /* 0x1000000000117882 */ /* 0x000fe60000000000 */
[----:B------:R-:W5:Y:S01]  /*5170*/  @!P1 LDC R0, c[0x0][0xb20] ;  /* 0x0002c800ff009b82 */ /* 0x000f620000000800 */
[----:B------:R-:W-:Y:S01]  /*5180*/  UMOV UR27, UR43 ;  /* 0x0000002b001b7c82 */ /* 0x000fe20008000000 */
[----:B------:R-:W-:Y:S01]  /*5190*/  IMAD.U32 R20, RZ, RZ, UR9 ;  /* 0x00000009ff147e24 */ /* 0x000fe2000f8e00ff */
[----:B------:R-:W-:Y:S05]  /*51a0*/  UMOV UR28, UR36 ;  /* 0x00000024001c7c82 */ /* 0x000fea0008000000 */
[----:B-1----:R-:W1:Y:S01]  /*51b0*/  @!P1 LDC R3, c[0x0][0xb0c] ;  /* 0x0002c300ff039b82 */ /* 0x002e620000000800 */
[----:B------:R-:W-:Y:S01]  /*51c0*/  IMAD.U32 R21, RZ, RZ, UR8 ;  /* 0x00000008ff157e24 */ /* 0x000fe2000f8e00ff */
[----:B------:R-:W-:Y:S01]  /*51d0*/  @!UP1 UIADD3 UR10, UPT, UPT, UR42, 0x60, URZ ;  /* 0x000000602a0a9890 */ /* 0x000fe2000fffe0ff */
[----:B------:R-:W-:Y:S01]  /*51e0*/  @!P4 R2UR UR18, R20 ;  /* 0x000000001412c2ca */ /* 0x000fe200000e0000 */
[----:B------:R-:W-:Y:S01]  /*51f0*/  @!UP1 UIADD3 UR8, UPT, UPT, UR7, 0x5200, URZ ;  /* 0x0000520007089890 */ /* 0x000fe2000fffe0ff */
[----:B------:R-:W-:Y:S01]  /*5200*/  @!P4 IMAD.MOV.U32 R20, RZ, RZ, 0x2000 ;  /* 0x00002000ff14c424 */ /* 0x000fe200078e00ff */
[----:B------:R-:W-:Y:S01]  /*5210*/  @!P4 R2UR UR19, R21 ;  /* 0x000000001513c2ca */ /* 0x000fe200000e0000 */
[----:B------:R-:W-:Y:S01]  /*5220*/  VOTEU.ALL UP1, P4 ;  /* 0x0000000000ff7886 */ /* 0x000fe20002020000 */
[----:B------:R-:W-:Y:S01]  /*5230*/  UMOV UR9, UR25 ;  /* 0x0000001900097c82 */ /* 0x000fe20008000000 */
[----:B------:R-:W-:Y:S01]  /*5240*/  UMOV UR11, UR43 ;  /* 0x0000002b000b7c82 */ /* 0x000fe20008000000 */
[----:B------:R-:W-:Y:S01]  /*5250*/  UMOV UR12, UR36 ;  /* 0x00000024000c7c82 */ /* 0x000fe20008000000 */
[----:B------:R-:W-:Y:S08]  /*5260*/  UPRMT UR14, UR37, 0x654, UR25 ;  /* 0x00000654250e7896 */ /* 0x000ff00008000019 */
[----:B------:R1:W-:Y:S02]  /*5270*/  @!UP2 UTMALDG.3D [UR24], [UR18], desc[UR16] ;  /* 0x000010181200a5b4 */ /* 0x0003e40008011000 */
[----:B-1----:R-:W-:Y:S01]  /*5280*/  @!P1 ISETP.NE.AND P2, PT, R3, 0x1, PT ;  /* 0x000000010300980c */ /* 0x002fe20003f45270 */
[C---:B--2---:R-:W-:Y:S01]  /*5290*/  @!P1 IMAD.HI.U32 R14, R13.reuse, R14, RZ ;  /* 0x0000000e0d0e9227 */ /* 0x044fe200078e00ff */
[----:B----4-:R-:W-:Y:S01]  /*52a0*/  @!P1 ISETP.NE.AND P0, PT, R10, 0x1, PT ;  /* 0x000000010a00980c */ /* 0x010fe20003f05270 */
[----:B------:R1:W-:Y:S01]  /*52b0*/  @!UP1 UTMALDG.3D [UR8], [UR18], desc[UR16] ;  /* 0x00001008120095b4 */ /* 0x0003e20008011000 */
[----:B------:R1:W-:Y:S01]  /*52c0*/  @!P4 SYNCS.ARRIVE.TRANS64.RED.A0TR RZ, [UR7+0x60], R20 ;  /* 0x00006014ffffc9a7 */ /* 0x0003e20008300407 */
[C---:B------:R-:W-:Y:S01]  /*52d0*/  @!P1 IMAD.HI.U32 R11, R8.reuse, R11, RZ ;  /* 0x0000000b080b9227 */ /* 0x040fe200078e00ff */
[----:B------:R-:W-:Y:S04]  /*52e0*/  @!P1 SHF.R.U32.HI R14, RZ, R15, R14 ;  /* 0x0000000fff0e9219 */ /* 0x000fe8000001160e */
[----:B-----5:R-:W-:Y:S02]  /*52f0*/  @!P1 SHF.R.U32.HI R9, RZ, R0, R11 ;  /* 0x00000000ff099219 */ /* 0x020fe4000001160b */
[----:B------:R-:W-:Y:S02]  /*5300*/  @!P1 SEL R14, R13, R14, !P2 ;  /* 0x0000000e0d0e9207 */ /* 0x000fe40005000000 */
[----:B------:R-:W-:Y:S05]  /*5310*/  @!P1 SEL R9, R8, R9, !P0 ;  /* 0x0000000908099207 */ /* 0x000fea0004000000 */
[----:B------:R-:W-:Y:S01]  /*5320*/  @!P1 IMAD.IADD R0, R9, 0x1, -R14 ;  /* 0x0000000109009824 */ /* 0x000fe200078e0a0e */
[----:B------:R-:W-:Y:S01]  /*5330*/  SYNCS.ARRIVE.TRANS64.RED.A1T0 RZ, [UR14], RZ ;  /* 0x000000ffffff79a7 */ /* 0x000fe2000810040e */
[----:B------:R-:W-:Y:S02]  /*5340*/  @!P1 IMAD.IADD R9, R14, 0x1, -R9 ;  /* 0x000000010e099824 */ /* 0x000fe400078e0a09 */
[----:B------:R-:W-:Y:S02]  /*5350*/  @!P1 IMAD R13, R0, R3, R13 ;  /* 0x00000003000d9224 */ /* 0x000fe400078e020d */
[----:B------:R-:W-:Y:S01]  /*5360*/  @!P1 IMAD R8, R9, R10, R8 ;  /* 0x0000000a09089224 */ /* 0x000fe200078e0208 */
[----:B------:R-:W2:Y:S02]  /*5370*/  SYNCS.PHASECHK.TRANS64.TRYWAIT P5, [UR7+0x88], R12 ;  /* 0x0000880cff0075a7 */ /* 0x000ea400080a1107 */
[----:B-12---:R-:W-:Y:S05]  /*5380*/  @!P5 BRA `(.L_x_96) ;  /* 0x000000440064d947 */ /* 0x006fea0003800000 */
.L_x_191:
[----:B-1----:R-:W-:Y:S01]  /*5390*/  @!P4 IADD3 R3, P0, PT, R36, 0x580, RZ ;  /* 0x000005802403c810 */ /* 0x002fe20007f1e0ff */
[----:B------:R-:W-:Y:S01]  /*53a0*/  VOTEU.ALL UP1, P4 ;  /* 0x0000000000ff7886 */ /* 0x000fe20002020000 */
[----:B------:R-:W-:Y:S01]  /*53b0*/  VOTEU.ALL UP2, P4 ;  /* 0x0000000000ff7886 */ /* 0x000fe20002040000 */
[----:B------:R-:W-:Y:S01]  /*53c0*/  UMOV UR14, 0x0 ;  /* 0x00000000000e7882 */ /* 0x000fe20000000000 */
[----:B------:R-:W-:Y:S01]  /*53d0*/  @!P4 R2UR UR9, R3 ;  /* 0x000000000309c2ca */ /* 0x000fe200000e0000 */
[----:B------:R-:W-:Y:S01]  /*53e0*/  @!P4 IMAD.X R0, RZ, RZ, R37, P0 ;  /* 0x000000ffff00c224 */ /* 0x000fe200000e0625 */
[----:B------:R-:W-:Y:S01]  /*53f0*/  @!UP1 UIADD3 UR17, UPT, UPT, UR7, 0x68, URZ ;  /* 0x0000006807119890 */ /* 0x000fe2000fffe0ff */
[----:B------:R-:W-:Y:S01]  /*5400*/  ISETP.NE.AND P0, PT, R27, 0x2, PT ;  /* 0x000000021b00780c */ /* 0x000fe20003f05270 */
[----:B------:R-:W-:Y:S01]  /*5410*/  @!UP1 UIADD3 UR18, UPT, UPT, UR42, 0x30, URZ ;  /* 0x000000302a129890 */ /* 0x000fe2000fffe0ff */
[----:B------:R-:W-:Y:S01]  /*5420*/  LOP3.LUT R32, R32, 0x1, RZ, 0x3c, !PT ;  /* 0x0000000120207812 */ /* 0x000fe200078e3cff */
[----:B------:R-:W-:Y:S01]  /*5430*/  @!UP1 UIADD3 UR16, UPT, UPT, UR7, 0x6200, URZ ;  /* 0x0000620007109890 */ /* 0x000fe2000fffe0ff */
[----:B------:R-:W-:Y:S01]  /*5440*/  @!P4 R2UR UR8, R0 ;  /* 0x000000000008c2ca */ /* 0x000fe200000e0000 */
[----:B------:R-:W-:Y:S01]  /*5450*/  UMOV UR15, 0x10000000 ;  /* 0x10000000000f7882 */ /* 0x000fe20000000000 */
[----:B------:R-:W-:Y:S01]  /*5460*/  UMOV UR19, UR43 ;  /* 0x0000002b00137c82 */ /* 0x000fe20008000000 */
[----:B------:R-:W-:Y:S01]  /*5470*/  UMOV UR20, UR36 ;  /* 0x0000002400147c82 */ /* 0x000fe20008000000 */
[----:B------:R-:W-:Y:S01]  /*5480*/  @!UP1 UIADD3 UR10, UPT, UPT, UR42, 0x70, URZ ;  /* 0x000000702a0a9890 */ /* 0x000fe2000fffe0ff */
[----:B------:R-:W-:Y:S01]  /*5490*/  SEL R0, RZ, 0x1, P0 ;  /* 0x00000001ff007807 */ /* 0x000fe20000000000 */
[----:B------:R-:W-:Y:S01]  /*54a0*/  IMAD.U32 R10, RZ, RZ, UR9 ;  /* 0x00000009ff0a7e24 */ /* 0x000fe2000f8e00ff */
[----:B------:R-:W-:Y:S01]  /*54b0*/  UMOV UR11, UR43 ;  /* 0x0000002b000b7c82 */ /* 0x000fe20008000000 */
[----:B------:R-:W-:Y:S01]  /*54c0*/  UMOV UR12, UR36 ;  /* 0x00000024000c7c82 */ /* 0x000fe20008000000 */
[----:B------:R-:W-:Y:S01]  /*54d0*/  UMOV UR9, UR17 ;  /* 0x0000001100097c82 */ /* 0x000fe20008000000 */
[----:B------:R-:W-:Y:S01]  /*54e0*/  @P3 R2UR UR36, R24 ;  /* 0x00000000182432ca */ /* 0x000fe200000e0000 */
[----:B------:R-:W-:Y:S01]  /*54f0*/  IMAD.IADD R20, R8, 0x1, R66 ;  /* 0x0000000108147824 */ /* 0x000fe200078e0242 */
[----:B------:R-:W-:Y:S01]  /*5500*/  @!P4 R2UR UR22, R10 ;  /* 0x000000000a16c2ca */ /* 0x000fe200000e0000 */
[----:B------:R-:W-:Y:S01]  /*5510*/  IMAD.U32 R11, RZ, RZ, UR8 ;  /* 0x00000008ff0b7e24 */ /* 0x000fe2000f8e00ff */
[----:B------:R-:W-:Y:S01]  /*5520*/  @!UP1 UIADD3 UR8, UPT, UPT, UR7, 0x7200, URZ ;  /* 0x0000720007089890 */ /* 0x000fe2000fffe0ff */
[----:B------:R-:W-:Y:S01]  /*5530*/  LOP3.LUT R25, R25, R0, RZ, 0x3c, !PT ;  /* 0x0000000019197212 */ /* 0x000fe200078e3cff */
[----:B------:R-:W-:Y:S01]  /*5540*/  VOTEU.ALL UP1, P4 ;  /* 0x0000000000ff7886 */ /* 0x000fe20002020000 */
[----:B------:R-:W-:Y:S01]  /*5550*/  IMAD.IADD R21, R13, 0x1, R68 ;  /* 0x000000010d157824 */ /* 0x000fe200078e0244 */
[----:B------:R-:W-:Y:S02]  /*5560*/  @!P4 R2UR UR23, R11 ;  /* 0x000000000b17c2ca */ /* 0x000fe400000e0000 */
[----:B------:R-:W-:Y:S11]  /*5570*/  SEL R27, R27, RZ, P0 ;  /* 0x000000ff1b1b7207 */ /* 0x000ff60000000000 */
[----:B------:R2:W-:Y:S01]  /*5580*/  @!UP2 UTMALDG.3D [UR16], [UR22], desc[UR14] ;  /* 0x00000e101600a5b4 */ /* 0x0005e20008011000 */
[----:B------:R2:W-:Y:S01]  /*5590*/  @!UP1 UTMALDG.3D [UR8], [UR22], desc[UR14] ;  /* 0x00000e08160095b4 */ /* 0x0005e20008011000 */
[----:B------:R2:W-:Y:S01]  /*55a0*/  @!P4 SYNCS.ARRIVE.TRANS64.RED.A0TR RZ, [UR7+0x68], R23 ;  /* 0x00006817ffffc9a7 */ /* 0x0005e20008300407 */
[----:B------:R-:W-:Y:S01]  /*55b0*/  UPLOP3.LUT UP1, UPT, UPT, UPT, UPT, 0x80, 0x8 ;  /* 0x000000000008789c */ /* 0x000fe20003f2f070 */
[----:B------:R-:W-:Y:S01]  /*55c0*/  SYNCS.ARRIVE.TRANS64.RED.A1T0 RZ, [UR13], RZ ;  /* 0x000000ffffff79a7 */ /* 0x000fe2000810040d */
[----:B------:R-:W-:Y:S09]  /*55d0*/  @P3 BRA `(.L_x_97) ;  /* 0xfffffff000303947 */ /* 0x000ff2000383ffff */
[----:B------:R-:W-:-:S04]  /*55e0*/  SHF.L.U32 R3, R32, 0x1f, RZ ;  /* 0x0000001f20037819 */ /* 0x000fc800000006ff */
[----:B------:R-:W1:Y:S02]  /*55f0*/  SYNCS.PHASECHK.TRANS64.TRYWAIT P0, [UR7+0x70], R3 ;  /* 0x00007003ff0075a7 */ /* 0x000e640008001107 */
[----:B-1----:R-:W-:Y:S05]  /*5600*/  @!P0 BRA `(.L_x_98) ;  /* 0x0000004000dc8947 */ /* 0x002fea0003800000 */
.L_x_193:
[----:B------:R-:W4:Y:S02]  /*5610*/  SYNCS.PHASECHK.TRANS64.TRYWAIT P0, [UR7+0x78], R3 ;  /* 0x00007803ff0075a7 */ /* 0x000f240008001107 */
[----:B----4-:R-:W-:Y:S05]  /*5620*/  @!P0 BRA `(.L_x_99) ;  /* 0x0000004000ec8947 */ /* 0x010fea0003800000 */
.L_x_195:
[----:B------:R-:W4:Y:S02]  /*5630*/  SYNCS.PHASECHK.TRANS64.TRYWAIT P0, [UR7+0x80], R3 ;  /* 0x00008003ff0075a7 */ /* 0x000f240008001107 */
[----:B----4-:R-:W-:Y:S05]  /*5640*/  @!P0 BRA `(.L_x_100) ;  /* 0x0000004000fc8947 */ /* 0x010fea0003800000 */
.L_x_197:
[----:B-1----:R-:W-:-:S07]  /*5650*/  MOV R0, UR7 ;  /* 0x0000000700007c02 */ /* 0x002fce0008000f00 */
.L_x_101:
[----:B-1----:R-:W-:-:S04]  /*5660*/  SHF.L.U32 R3, R32, 0x1f, RZ ;  /* 0x0000001f20037819 */ /* 0x002fc800000006ff */
[----:B------:R1:W4:Y:S03]  /*5670*/  SYNCS.PHASECHK.TRANS64.TRYWAIT P0, [R0+URZ+0x88], R3 ;  /* 0x00008803000075a7 */ /* 0x00032600080011ff */
[----:B----4-:R-:W-:Y:S05]  /*5680*/  @!P0 NANOSLEEP.SYNCS 0x989680 ;  /* 0x009896800000895d */ /* 0x010fea0003900000 */
[----:B------:R-:W4:Y:S02]  /*5690*/  @!P0 SYNCS.PHASECHK.TRANS64 P0, [R0+URZ+0x88], R3 ;  /* 0x00008803000085a7 */ /* 0x000f2400080010ff */
[----:B--2-4-:R-:W-:Y:S05]  /*56a0*/  @P0 EXIT ;  /* 0x000000000000094d */ /* 0x014fea0003800000 */
[----:B------:R-:W-:Y:S05]  /*56b0*/  BRA `(.L_x_101) ;  /* 0xfffffffc00e87947 */ /* 0x000fea000383ffff */
.L_x_86:
[----:B------:R-:W-:-:S06]  /*56c0*/  UISETP.GE.AND UP1, UPT, UR10, 0x4, UPT ;  /* 0x000000040a00788c */ /* 0x000fcc000bf26270 */
[----:B------:R-:W-:-:S13]  /*56d0*/  PLOP3.LUT P0, PT, PT, PT, UP1, 0x80, 0x8 ;  /* 0x000000000008781c */ /* 0x000fda0003f0f018 */
[----:B------:R-:W-:Y:S05]  /*56e0*/  @!P0 EXIT ;  /* 0x000000000000894d */ /* 0x000fea0003800000 */
[----:B------:R-:W-:Y:S01]  /*56f0*/  BAR.SYNC.DEFER_BLOCKING 0x6, 0xa0 ;  /* 0x0182800000007b1d */ /* 0x000fe20000010000 */
[C---:B------:R-:W-:Y:S01]  /*5700*/  IMAD.SHL.U32 R4, R81.reuse, 0x10, RZ ;  /* 0x0000001051047824 */ /* 0x040fe200078e00ff */
[C---:B------:R-:W-:Y:S01]  /*5710*/  SHF.L.U32 R2, R72.reuse, 0x15, RZ ;  /* 0x0000001548027819 */ /* 0x040fe200000006ff */
[----:B------:R-:W-:Y:S01]  /*5720*/  IMAD.SHL.U32 R5, R72, 0x200, RZ ;  /* 0x0000020048057824 */ /* 0x000fe200078e00ff */
[C---:B------:R-:W-:Y:S01]  /*5730*/  LOP3.LUT R82, R81.reuse, 0x60, RZ, 0xc0, !PT ;  /* 0x0000006051527812 */ /* 0x040fe200078ec0ff */
[C---:B------:R-:W-:Y:S01]  /*5740*/  IMAD.SHL.U32 R3, R81.reuse, 0x2, RZ ;  /* 0x0000000251037824 */ /* 0x040fe200078e00ff */
[----:B------:R-:W-:Y:S02]  /*5750*/  UMOV UR48, 0x400 ;  /* 0x0000040000307882 */ /* 0x000fe40000000000 */
[----:B------:R-:W1:Y:S01]  /*5760*/  LDC R71, c[0x0][0x370] ;  /* 0x0000dc00ff477b82 */ /* 0x000e620000000800 */
[----:B------:R-:W-:Y:S01]  /*5770*/  ULEA UR48, UR37, UR48, 0x18 ;  /* 0x0000003025307291 */ /* 0x000fe2000f8ec0ff */
[C---:B------:R-:W-:Y:S01]  /*5780*/  LOP3.LUT R80, R4.reuse, 0x590, RZ, 0xc0, !PT ;  /* 0x0000059004507812 */ /* 0x040fe200078ec0ff */
[C---:B------:R-:W-:Y:S01]  /*5790*/  IMAD.U32 R33, R81.reuse, 0x10000, RZ ;  /* 0x0001000051217824 */ /* 0x040fe200078e00ff */
[----:B------:R-:W-:Y:S01]  /*57a0*/  LOP3.LUT R4, R4, 0x60, RZ, 0xc0, !PT ;  /* 0x0000006004047812 */ /* 0x000fe200078ec0ff */
[----:B------:R-:W-:Y:S01]  /*57b0*/  UIADD3 UR4, UPT, UPT, UR48, 0x200, URZ ;  /* 0x0000020030047890 */ /* 0x000fe2000fffe0ff */
[----:B------:R-:W-:Y:S01]  /*57c0*/  LOP3.LUT R80, R80, 0x200, R5, 0xf8, !PT ;  /* 0x0000020050507812 */ /* 0x000fe200078ef805 */
[----:B------:R-:W-:Y:S01]  /*57d0*/  HFMA2 R30, -RZ, RZ, 0, 0 ;  /* 0x00000000ff1e7431 */ /* 0x000fe200000001ff */
[----:B------:R-:W2:Y:S01]  /*57e0*/  LDC R28, c[0x0][0xb0c] ;  /* 0x0002c300ff1c7b82 */ /* 0x000ea20000000800 */
[----:B------:R-:W-:Y:S01]  /*57f0*/  LOP3.LUT R3, R4, 0xc, R3, 0xf8, !PT ;  /* 0x0000000c04037812 */ /* 0x000fe200078ef803 */
[----:B------:R-:W-:Y:S01]  /*5800*/  IMAD.MOV.U32 R77, RZ, RZ, 0x1 ;  /* 0x00000001ff4d7424 */ /* 0x000fe200078e00ff */
[----:B------:R-:W-:Y:S01]  /*5810*/  LOP3.LUT R2, R2, 0x200000, RZ, 0xc0, !PT ;  /* 0x0020000002027812 */ /* 0x000fe200078ec0ff */
[----:B------:R-:W-:Y:S01]  /*5820*/  IMAD.MOV.U32 R76, RZ, RZ, RZ ;  /* 0x000000ffff4c7224 */ /* 0x000fe200078e00ff */
[----:B------:R-:W-:Y:S01]  /*5830*/  LOP3.LUT R80, R80, R3, RZ, 0xfc, !PT ;  /* 0x0000000350507212 */ /* 0x000fe200078efcff */
[----:B------:R-:W-:Y:S01]  /*5840*/  IMAD.MOV.U32 R85, RZ, RZ, RZ ;  /* 0x000000ffff557224 */ /* 0x000fe200078e00ff */
[----:B------:R-:W-:Y:S01]  /*5850*/  MOV R73, UR4 ;  /* 0x0000000400497c02 */ /* 0x000fe20008000f00 */
[----:B------:R-:W3:Y:S01]  /*5860*/  LDC R69, c[0x0][0xb20] ;  /* 0x0002c800ff457b82 */ /* 0x000ee20000000800 */
[----:B------:R-:W4:Y:S01]  /*5870*/  LDS R0, [UR48+0x150] ;  /* 0x00015030ff007984 */ /* 0x000f220008000800 */
[C---:B------:R-:W-:Y:S01]  /*5880*/  LOP3.LUT R79, R81.reuse, 0x2, RZ, 0xc0, !PT ;  /* 0x00000002514f7812 */ /* 0x040fe200078ec0ff */
[----:B------:R-:W1:Y:S01]  /*5890*/  LDCU.64 UR52, c[0x0][0x348] ;  /* 0x00006900ff3477ac */ /* 0x000e620008000a00 */
[----:B------:R-:W-:Y:S01]  /*58a0*/  LOP3.LUT R33, R2, 0x400000, R33, 0xf8, !PT ;  /* 0x0040000002217812 */ /* 0x000fe200078ef821 */
[----:B------:R-:W-:Y:S01]  /*58b0*/  IMAD R80, R80, 0x4, R73 ;  /* 0x0000000450507824 */ /* 0x000fe200078e0249 */
[----:B------:R-:W-:Y:S01]  /*58c0*/  LOP3.LUT R81, R81, 0x4, RZ, 0xc0, !PT ;  /* 0x0000000451517812 */ /* 0x000fe200078ec0ff */
[----:B------:R-:W1:Y:S01]  /*58d0*/  LDCU.64 UR38, c[0x0][0x888] ;  /* 0x00011100ff2677ac */ /* 0x000e620008000a00 */
[----:B------:R-:W1:Y:S01]  /*58e0*/  LDC R27, c[0x0][0xb30] ;  /* 0x0002cc00ff1b7b82 */ /* 0x000e620000000800 */
[----:B------:R-:W-:Y:S01]  /*58f0*/  MOV R75, RZ ;  /* 0x000000ff004b7202 */ /* 0x000fe20000000f00 */
[--C-:B------:R-:W-:Y:S01]  /*5900*/  IMAD R79, R79, -0x10, R80.reuse ;  /* 0xfffffff04f4f7824 */ /* 0x100fe200078e0250 */
[----:B------:R-:W1:Y:S01]  /*5910*/  LDCU.64 UR44, c[0x0][0x890] ;  /* 0x00011200ff2c77ac */ /* 0x000e620008000a00 */
[----:B------:R-:W-:Y:S01]  /*5920*/  IMAD R78, R81, -0x10, R80 ;  /* 0xfffffff0514e7824 */ /* 0x000fe200078e0250 */
[----:B------:R-:W-:-:S03]  /*5930*/  UMOV UR49, URZ ;  /* 0x000000ff00317c82 */ /* 0x000fc60008000000 */
[----:B------:R-:W1:Y:S01]  /*5940*/  LDC.64 R64, c[0x0][0xb10] ;  /* 0x0002c400ff407b82 */ /* 0x000e620000000a00 */
[----:B------:R-:W-:-:S07]  /*5950*/  UMOV UR51, URZ ;  /* 0x000000ff00337c82 */ /* 0x000fce0008000000 */
[----:B------:R-:W1:Y:S08]  /*5960*/  LDC.64 R24, c[0x0][0xb18] ;  /* 0x0002c600ff187b82 */ /* 0x000e700000000a00 */
[----:B------:R-:W1:Y:S08]  /*5970*/  LDC.64 R22, c[0x0][0xb28] ;  /* 0x0002ca00ff167b82 */ /* 0x000e700000000a00 */
[----:B------:R-:W1:Y:S01]  /*5980*/  LDC.64 R62, c[0x0][0x8b0] ;  /* 0x00022c00ff3e7b82 */ /* 0x000e620000000a00 */
[----:B----4-:R-:W-:-:S07]  /*5990*/  IMAD.IADD R33, R0, 0x1, R33 ;  /* 0x0000000100217824 */ /* 0x010fce00078e0221 */
[----:B------:R-:W4:Y:S08]  /*59a0*/  LDC.64 R60, c[0x0][0x8a8] ;  /* 0x00022a00ff3c7b82 */ /* 0x000f300000000a00 */
[----:B--23--:R-:W1:Y:S02]  /*59b0*/  LDC R70, c[0x0][0x374] ;  /* 0x0000dd00ff467b82 */ /* 0x00ce640000000800 */
.L_x_145:
[----:B------:R-:W-:Y:S02]  /*59c0*/  LEA R0, R85, UR48, 0x3 ;  /* 0x0000003055007c11 */ /* 0x000fe4000f8e18ff */
[----:B------:R-:W-:Y:S02]  /*59d0*/  SHF.L.U32 R3, R75, 0x1f, RZ ;  /* 0x0000001f4b037819 */ /* 0x000fe400000006ff */
[----:B-1----:R-:W-:Y:S02]  /*59e0*/  LEA R16, R85, UR48, 0x4 ;  /* 0x0000003055107c11 */ /* 0x002fe4000f8e20ff */
[----:B------:R-:W2:Y:S02]  /*59f0*/  SYNCS.PHASECHK.TRANS64.TRYWAIT P0, [R0+URZ+0xa0], R3 ;  /* 0x0000a003000075a7 */ /* 0x000ea400080011ff */
[----:B--23--:R-:W-:Y:S05]  /*5a00*/  @!P0 BRA `(.L_x_102) ;  /* 0x0000004000248947 */ /* 0x00cfea0003800000 */
.L_x_198:
[----:B------:R-:W3:Y:S01]  /*5a10*/  LDC.64 R12, c[0x0][0xb10] ;  /* 0x0002c400ff0c7b82 */ /* 0x000ee20000000a00 */
[----:B------:R-:W4:Y:S01]  /*5a20*/  LDS.128 R16, [R16+0x130] ;  /* 0x0001300010107984 */ /* 0x000f220000000c00 */
[----:B-1----:R-:W-:Y:S01]  /*5a30*/  ISETP.NE.AND P1, PT, R27, 0x1, PT ;  /* 0x000000011b00780c */ /* 0x002fe20003f25270 */
[----:B--2---:R-:W-:Y:S01]  /*5a40*/  VIADD R0, R0, 0xb0 ;  /* 0x000000b000007836 */ /* 0x004fe20000000000 */
[----:B------:R-:W-:Y:S04]  /*5a50*/  ISETP.GE.AND P0, PT, R26, 0x1, PT ;  /* 0x000000011a00780c */ /* 0x000fe80003f06270 */
[----:B------:R-:W1:Y:S01]  /*5a60*/  LDC.64 R10, c[0x0][0xb18] ;  /* 0x0002c600ff0a7b82 */ /* 0x000e620000000a00 */
[----:B------:R-:W-:Y:S01]  /*5a70*/  PRMT R0, RZ, 0x654, R0 ;  /* 0x00000654ff007816 */ /* 0x000fe20000000000 */
[----:B------:R-:W-:Y:S01]  /*5a80*/  @!PT LDS RZ, [RZ] ;  /* 0x00000000fffff984 */ /* 0x000fe20000000800 */
[----:B------:R-:W-:Y:S01]  /*5a90*/  @!PT LDS RZ, [RZ] ;  /* 0x00000000fffff984 */ /* 0x000fe20000000800 */
[----:B------:R-:W-:Y:S01]  /*5aa0*/  @!PT LDS RZ, [RZ] ;  /* 0x00000000fffff984 */ /* 0x000fe20000000800 */
[----:B------:R-:W-:Y:S01]  /*5ab0*/  @!PT LDS RZ, [RZ] ;  /* 0x00000000fffff984 */ /* 0x000fe20000000800 */
[----:B------:R2:W-:Y:S06]  /*5ac0*/  MEMBAR.ALL.CTA ;  /* 0x0000000000007992 */ /* 0x0005ec0000008000 */
[----:B--2---:R-:W2:Y:S01]  /*5ad0*/  FENCE.VIEW.ASYNC.S ;  /* 0x00000000000073c6 */ /* 0x004ea20000000000 */
[----:B------:R-:W1:Y:S08]  /*5ae0*/  @!P1 LDC R14, c[0x0][0xb20] ;  /* 0x0002c800ff0e9b82 */ /* 0x000e700000000800 */
[----:B------:R-:W1:Y:S01]  /*5af0*/  @!P1 LDC R9, c[0x0][0xb0c] ;  /* 0x0002c300ff099b82 */ /* 0x000e620000000800 */
[----:B--2---:R2:W-:Y:S01]  /*5b00*/  SYNCS.ARRIVE.TRANS64.RED.A1T0 RZ, [R0+URZ], RZ ;  /* 0x000000ff00ff79a7 */ /* 0x0045e200081004ff */
[----:B----4-:R-:W-:Y:S04]  /*5b10*/  LOP3.LUT P4, RZ, R18, 0x1, RZ, 0xc0, !PT ;  /* 0x0000000112ff7812 */ /* 0x010fe8000788c0ff */
[----:B------:R-:W-:Y:S09]  /*5b20*/  P2R R83, PR, RZ, 0x10 ;  /* 0x00000010ff537803 */ /* 0x000ff20000000000 */
[----:B------:R-:W-:Y:S02]  /*5b30*/  @P4 MOV R31, R16 ;  /* 0x00000010001f4202 */ /* 0x000fe40000000f00 */
[----:B------:R-:W-:Y:S01]  /*5b40*/  @P4 LOP3.LUT R29, R17, 0xffff, RZ, 0xc0, !PT ;  /* 0x0000ffff111d4812 */ /* 0x000fe200078ec0ff */
[----:B--23--:R-:W-:Y:S06]  /*5b50*/  @!P0 BRA `(.L_x_103) ;  /* 0x0000000000a48947 */ /* 0x00cfec0003800000 */
[----:B------:R-:W-:Y:S01]  /*5b60*/  IMAD.HI.U32 R36, R70, R25, RZ ;  /* 0x0000001946247227 */ /* 0x000fe200078e00ff */
[----:B------:R-:W-:Y:S02]  /*5b70*/  ISETP.NE.AND P0, PT, R24, 0x1, PT ;  /* 0x000000011800780c */ /* 0x000fe40003f05270 */
[----:B------:R-:W-:Y:S01]  /*5b80*/  ISETP.NE.AND P2, PT, R26, 0x1, PT ;  /* 0x000000011a00780c */ /* 0x000fe20003f45270 */
[-C--:B------:R-:W-:Y:S01]  /*5b90*/  IMAD.HI.U32 R34, R71, R64.reuse, RZ ;  /* 0x0000004047227227 */ /* 0x080fe200078e00ff */
[----:B------:R-:W-:Y:S02]  /*5ba0*/  SHF.R.U32.HI R37, RZ, R69, R36 ;  /* 0x00000045ff257219 */ /* 0x000fe40000011624 */
[----:B------:R-:W-:Y:S01]  /*5bb0*/  ISETP.NE.AND P3, PT, R28, 0x1, PT ;  /* 0x000000011c00780c */ /* 0x000fe20003f65270 */
[----:B------:R-:W-:Y:S01]  /*5bc0*/  IMAD.HI.U32 R40, R29, R25, RZ ;  /* 0x000000191d287227 */ /* 0x000fe200078e00ff */
[----:B------:R-:W-:Y:S02]  /*5bd0*/  SHF.R.U32.HI R34, RZ, R65, R34 ;  /* 0x00000041ff227219 */ /* 0x000fe40000011622 */
[----:B------:R-:W-:Y:S01]  /*5be0*/  SEL R3, R70, R37, !P0 ;  /* 0x0000002546037207 */ /* 0x000fe20004000000 */
[----:B------:R-:W-:Y:S01]  /*5bf0*/  IMAD.HI.U32 R38, R31, R64, RZ ;  /* 0x000000401f267227 */ /* 0x000fe200078e00ff */
[----:B------:R-:W-:Y:S03]  /*5c00*/  SEL R7, R71, R34, !P3 ;  /* 0x0000002247077207 */ /* 0x000fe60005800000 */
[-C--:B------:R-:W-:Y:S01]  /*5c10*/  IMAD.HI.U32 R34, R3, R22.reuse, RZ ;  /* 0x0000001603227227 */ /* 0x080fe200078e00ff */
[----:B------:R-:W-:Y:S03]  /*5c20*/  SHF.R.U32.HI R38, RZ, R65, R38 ;  /* 0x00000041ff267219 */ /* 0x000fe60000011626 */
[----:B------:R-:W-:Y:S01]  /*5c30*/  IMAD.HI.U32 R36, R7, R22, RZ ;  /* 0x0000001607247227 */ /* 0x000fe200078e00ff */
[----:B------:R-:W-:Y:S02]  /*5c40*/  @P2 SHF.R.U32.HI R3, RZ, R23, R34 ;  /* 0x00000017ff032219 */ /* 0x000fe40000011622 */
[----:B------:R-:W-:Y:S02]  /*5c50*/  SHF.R.U32.HI R34, RZ, R69, R40 ;  /* 0x00000045ff227219 */ /* 0x000fe40000011628 */
[----:B------:R-:W-:Y:S01]  /*5c60*/  @P2 SHF.R.U32.HI R7, RZ, R23, R36 ;  /* 0x00000017ff072219 */ /* 0x000fe20000011624 */
[C---:B------:R-:W-:Y:S01]  /*5c70*/  IMAD R2, R26.reuse, R3, RZ ;  /* 0x000000031a027224 */ /* 0x040fe200078e02ff */
[----:B------:R-:W-:Y:S02]  /*5c80*/  SEL R5, R29, R34, !P0 ;  /* 0x000000221d057207 */ /* 0x000fe40004000000 */
[----:B------:R-:W-:Y:S01]  /*5c90*/  SEL R3, R31, R38, !P3 ;  /* 0x000000261f037207 */ /* 0x000fe20005800000 */
[----:B------:R-:W-:Y:S01]  /*5ca0*/  IMAD R4, R26, R7, RZ ;  /* 0x000000071a047224 */ /* 0x000fe200078e02ff */
[C---:B------:R-:W-:Y:S01]  /*5cb0*/  ISETP.GE.AND P0, PT, R5.reuse, R2, PT ;  /* 0x000000020500720c */ /* 0x040fe20003f06270 */
[----:B------:R-:W-:Y:S03]  /*5cc0*/  IMAD.HI.U32 R6, R5, R22, RZ ;  /* 0x0000001605067227 */ /* 0x000fe600078e00ff */
[----:B------:R-:W-:Y:S01]  /*5cd0*/  ISETP.GE.OR P0, PT, R3, R4, P0 ;  /* 0x000000040300720c */ /* 0x000fe20000706670 */
[----:B------:R-:W-:Y:S01]  /*5ce0*/  IMAD.MOV R4, RZ, RZ, -R3 ;  /* 0x000000ffff047224 */ /* 0x000fe200078e0a03 */
[-C--:B------:R-:W-:Y:S03]  /*5cf0*/  SHF.R.U32.HI R6, RZ, R23.reuse, R6 ;  /* 0x00000017ff067219 */ /* 0x080fe60000011606 */
[----:B------:R-:W-:Y:S01]  /*5d00*/  IMAD R31, R28, R4, R31 ;  /* 0x000000041c1f7224 */ /* 0x000fe200078e021f */
[----:B------:R-:W-:Y:S05]  /*5d10*/  SEL R15, R5, R6, !P2 ;  /* 0x00000006050f7207 */ /* 0x000fea0005000000 */
[----:B------:R-:W-:Y:S02]  /*5d20*/  IMAD.MOV R6, RZ, RZ, -R15 ;  /* 0x000000ffff067224 */ /* 0x000fe400078e0a0f */
[C---:B------:R-:W-:Y:S04]  /*5d30*/  @!P0 IMAD.HI.U32 R2, R3.reuse, R22, RZ ;  /* 0x0000001603028227 */ /* 0x040fe800078e00ff */
[----:B------:R-:W-:Y:S01]  /*5d40*/  IMAD R6, R26, R6, R5 ;  /* 0x000000061a067224 */ /* 0x000fe200078e0205 */
[----:B------:R-:W-:Y:S04]  /*5d50*/  @!P0 SHF.R.U32.HI R2, RZ, R23, R2 ;  /* 0x00000017ff028219 */ /* 0x000fe80000011602 */
[----:B------:R-:W-:Y:S02]  /*5d60*/  @!P0 SEL R0, R3, R2, !P2 ;  /* 0x0000000203008207 */ /* 0x000fe40005000000 */
[----:B------:R-:W-:Y:S02]  /*5d70*/  IADD3 R2, PT, PT, -R5, RZ, RZ ;  /* 0x000000ff05027210 */ /* 0x000fe40007ffe1ff */
[----:B------:R-:W-:Y:S01]  /*5d80*/  @!P0 IADD3 R8, PT, PT, R15, -R0, RZ ;  /* 0x800000000f088210 */ /* 0x000fe20007ffe0ff */
[----:B------:R-:W-:Y:S02]  /*5d90*/  @!P0 IMAD R0, R7, R6, R0 ;  /* 0x0000000607008224 */ /* 0x000fe400078e0200 */
[----:B------:R-:W-:Y:S02]  /*5da0*/  IMAD R29, R24, R2, R29 ;  /* 0x00000002181d7224 */ /* 0x000fe400078e021d */
[----:B------:R-:W-:Y:S02]  /*5db0*/  @!P0 IMAD R5, R8, R26, R3 ;  /* 0x0000001a08058224 */ /* 0x000fe400078e0203 */
[----:B------:R-:W-:Y:S04]  /*5dc0*/  @!P0 IMAD.MOV.U32 R3, RZ, RZ, R0 ;  /* 0x000000ffff038224 */ /* 0x000fe800078e0000 */
[----:B------:R-:W-:Y:S02]  /*5dd0*/  IMAD R31, R3, R28, R31 ;  /* 0x0000001c031f7224 */ /* 0x000fe400078e021f */
[----:B------:R-:W-:Y:S07]  /*5de0*/  IMAD R29, R5, R24, R29 ;  /* 0x00000018051d7224 */ /* 0x000fee00078e021d */
.L_x_103:
[----:B-1----:R-:W-:Y:S01]  /*5df0*/  @!P1 ISETP.NE.AND P0, PT, R10, 0x1, PT ;  /* 0x000000010a00980c */ /* 0x002fe20003f05270 */
[----:B------:R-:W-:Y:S01]  /*5e00*/  @!P1 IMAD.HI.U32 R3, R29, R11, RZ ;  /* 0x0000000b1d039227 */ /* 0x000fe200078e00ff */
[----:B------:R-:W-:Y:S01]  /*5e10*/  R2UR UR42, R21 ;  /* 0x00000000152a72ca */ /* 0x000fe200000e0000 */
[----:B------:R-:W-:Y:S01]  /*5e20*/  BSSY.RECONVERGENT B6, `(.L_x_104) ;  /* 0x0000031000067945 */ /* 0x000fe20003800200 */
[----:B------:R-:W-:Y:S01]  /*5e30*/  R2UR UR41, R20 ;  /* 0x00000000142972ca */ /* 0x000fe200000e0000 */
[----:B------:R-:W-:Y:S01]  /*5e40*/  @!P1 IMAD.HI.U32 R0, R31, R12, RZ ;  /* 0x0000000c1f009227 */ /* 0x000fe200078e00ff */
[----:B------:R-:W-:Y:S02]  /*5e50*/  @!P1 SHF.R.U32.HI R2, RZ, R14, R3 ;  /* 0x0000000eff029219 */ /* 0x000fe40000011603 */
[----:B------:R-:W-:Y:S01]  /*5e60*/  @!P1 ISETP.NE.AND P2, PT, R9, 0x1, PT ;  /* 0x000000010900980c */ /* 0x000fe20003f45270 */
[----:B------:R-:W-:Y:S01]  /*5e70*/  VIADD R85, R85, 0x1 ;  /* 0x0000000155557836 */ /* 0x000fe20000000000 */
[----:B------:R-:W-:Y:S02]  /*5e80*/  @!P1 SEL R2, R29, R2, !P0 ;  /* 0x000000021d029207 */ /* 0x000fe40004000000 */
[----:B------:R-:W-:Y:S02]  /*5e90*/  @!P1 SHF.R.U32.HI R0, RZ, R13, R0 ;  /* 0x0000000dff009219 */ /* 0x000fe40000011600 */
[----:B------:R-:W-:Y:S01]  /*5ea0*/  LOP3.LUT P0, RZ, R73, 0x1b0, RZ, 0xc0, !PT ;  /* 0x000001b049ff7812 */ /* 0x000fe2000780c0ff */
[----:B------:R-:W-:Y:S01]  /*5eb0*/  USHF.L.U32 UR42, UR42, 0x6, URZ ;  /* 0x000000062a2a7899 */ /* 0x000fe200080006ff */
[----:B------:R-:W-:Y:S01]  /*5ec0*/  @!P1 SEL R3, R31, R0, !P2 ;  /* 0x000000001f039207 */ /* 0x000fe20005000000 */
[----:B------:R-:W-:Y:S01]  /*5ed0*/  USHF.L.U32 UR41, UR41, 0x7, URZ ;  /* 0x0000000729297899 */ /* 0x000fe200080006ff */
[----:B------:R-:W-:Y:S03]  /*5ee0*/  @P4 SHF.R.U32.HI R74, RZ, 0x10, R17 ;  /* 0x00000010ff4a4819 */ /* 0x000fe60000011611 */
[----:B------:R-:W-:Y:S02]  /*5ef0*/  @!P1 IMAD.IADD R0, R2, 0x1, -R3 ;  /* 0x0000000102009824 */ /* 0x000fe400078e0a03 */
[----:B------:R-:W-:Y:S02]  /*5f00*/  @!P1 IMAD.IADD R2, R3, 0x1, -R2 ;  /* 0x0000000103029824 */ /* 0x000fe400078e0a02 */
[----:B------:R-:W-:Y:S02]  /*5f10*/  @!P1 IMAD R31, R0, R9, R31 ;  /* 0x00000009001f9224 */ /* 0x000fe400078e021f */
[----:B------:R-:W-:Y:S01]  /*5f20*/  @!P1 IMAD R29, R2, R10, R29 ;  /* 0x0000000a021d9224 */ /* 0x000fe200078e021d */
[----:B------:R-:W-:Y:S06]  /*5f30*/  @!P0 BRA `(.L_x_105) ;  /* 0x00000000007c8947 */ /* 0x000fec0003800000 */
[----:B------:R-:W1:Y:S01]  /*5f40*/  LDCU.64 UR8, c[0x4][0x80] ;  /* 0x01001000ff0877ac */ /* 0x000e620008000a00 */
[----:B------:R-:W-:Y:S01]  /*5f50*/  MOV R2, 0x0 ;  /* 0x0000000000027802 */ /* 0x000fe20000000f00 */
[----:B------:R-:W-:Y:S02]  /*5f60*/  HFMA2 R12, -RZ, RZ, 0, 5.9604644775390625e-08 ;  /* 0x00000001ff0c7431 */ /* 0x000fe400000001ff */
[----:B------:R-:W-:Y:S01]  /*5f70*/  IMAD.MOV.U32 R8, RZ, RZ, 0x70 ;  /* 0x00000070ff087424 */ /* 0x000fe200078e00ff */
[----:B------:R2:W3:Y:S01]  /*5f80*/  LDC.64 R14, c[0x4][R2] ;  /* 0x01000000020e7b82 */ /* 0x0004e20000000a00 */
[----:B------:R-:W4:Y:S01]  /*5f90*/  LDCU.64 UR6, c[0x4][0x88] ;  /* 0x01001100ff0677ac */ /* 0x000f220008000a00 */
[----:B------:R-:W-:Y:S01]  /*5fa0*/  IMAD.MOV.U32 R13, RZ, RZ, RZ ;  /* 0x000000ffff0d7224 */ /* 0x000fe200078e00ff */
[----:B------:R-:W2:Y:S01]  /*5fb0*/  LDCU.64 UR4, c[0x4][0x8] ;  /* 0x01000100ff0477ac */ /* 0x000ea20008000a00 */
[----:B-1----:R-:W-:Y:S01]  /*5fc0*/  MOV R5, UR9 ;  /* 0x0000000900057c02 */ /* 0x002fe20008000f00 */
[----:B------:R-:W-:Y:S01]  /*5fd0*/  IMAD.U32 R4, RZ, RZ, UR8 ;  /* 0x00000008ff047e24 */ /* 0x000fe2000f8e00ff */
[----:B----4-:R-:W-:Y:S01]  /*5fe0*/  MOV R7, UR7 ;  /* 0x0000000700077c02 */ /* 0x010fe20008000f00 */
[----:B------:R-:W-:Y:S01]  /*5ff0*/  IMAD.U32 R6, RZ, RZ, UR6 ;  /* 0x00000006ff067e24 */ /* 0x000fe2000f8e00ff */
[----:B--2---:R-:W-:Y:S01]  /*6000*/  MOV R11, UR5 ;  /* 0x00000005000b7c02 */ /* 0x004fe20008000f00 */
[----:B------:R-:W-:Y:S02]  /*6010*/  IMAD.U32 R10, RZ, RZ, UR4 ;  /* 0x00000004ff0a7e24 */ /* 0x000fe4000f8e00ff */
[----:B------:R-:W-:Y:S07]  /*6020*/  LEPC R20, `(.L_x_106) ;  /* 0x000000001014794e */ /* 0x000fee0000000000 */
[----:B---3-5:R-:W-:Y:S05]  /*6030*/  CALL.ABS.NOINC R14 ;  /* 0x000000000e007343 */ /* 0x028fea0003c00000 */
.L_x_106:
[----:B------:R-:W1:Y:S01]  /*6040*/  LDCU.64 UR8, c[0x4][0x80] ;  /* 0x01001000ff0877ac */ /* 0x000e620008000a00 */
[----:B------:R-:W2:Y:S01]  /*6050*/  LDC.64 R2, c[0x4][R2] ;  /* 0x0100000002027b82 */ /* 0x000ea20000000a00 */
[----:B------:R-:W-:Y:S02]  /*6060*/  HFMA2 R12, -RZ, RZ, 0, 5.9604644775390625e-08 ;  /* 0x00000001ff0c7431 */ /* 0x000fe400000001ff */
[----:B------:R-:W-:Y:S02]  /*6070*/  IMAD.MOV.U32 R8, RZ, RZ, 0x70 ;  /* 0x00000070ff087424 */ /* 0x000fe400078e00ff */
[----:B------:R-:W-:Y:S01]  /*6080*/  IMAD.MOV.U32 R13, RZ, RZ, RZ ;  /* 0x000000ffff0d7224 */ /* 0x000fe200078e00ff */
[----:B------:R-:W3:Y:S01]  /*6090*/  LDCU.64 UR6, c[0x4][0x88] ;  /* 0x01001100ff0677ac */ /* 0x000ee20008000a00 */
[----:B------:R-:W4:Y:S01]  /*60a0*/  LDCU.64 UR4, c[0x4][0x8] ;  /* 0x01000100ff0477ac */ /* 0x000f220008000a00 */
[----:B-1----:R-:W-:Y:S02]  /*60b0*/  MOV R4, UR8 ;  /* 0x0000000800047c02 */ /* 0x002fe40008000f00 */
[----:B------:R-:W-:Y:S02]  /*60c0*/  MOV R5, UR9 ;  /* 0x0000000900057c02 */ /* 0x000fe40008000f00 */
[----:B---3--:R-:W-:Y:S01]  /*60d0*/  MOV R7, UR7 ;  /* 0x0000000700077c02 */ /* 0x008fe20008000f00 */
[----:B------:R-:W-:Y:S01]  /*60e0*/  IMAD.U32 R6, RZ, RZ, UR6 ;  /* 0x00000006ff067e24 */ /* 0x000fe2000f8e00ff */
[----:B----4-:R-:W-:Y:S01]  /*60f0*/  MOV R11, UR5 ;  /* 0x00000005000b7c02 */ /* 0x010fe20008000f00 */
[----:B------:R-:W-:Y:S02]  /*6100*/  IMAD.U32 R10, RZ, RZ, UR4 ;  /* 0x00000004ff0a7e24 */ /* 0x000fe4000f8e00ff */
[----:B------:R-:W-:Y:S07]  /*6110*/  LEPC R20, `(.L_x_105) ;  /* 0x000000001014794e */ /* 0x000fee0000000000 */
[----:B--2---:R-:W-:Y:S05]  /*6120*/  CALL.ABS.NOINC R2 ;  /* 0x0000000002007343 */ /* 0x004fea0003c00000 */
.L_x_105:
[----:B------:R-:W-:Y:S05]  /*6130*/  BSYNC.RECONVERGENT B6 ;  /* 0x0000000000067941 */ /* 0x000fea0003800200 */
.L_x_104:
[----:B------:R-:W-:Y:S01]  /*6140*/  ISETP.NE.U32.AND P4, PT, R62, RZ, PT ;  /* 0x000000ff3e00720c */ /* 0x000fe20003f85070 */
[----:B------:R-:W-:Y:S01]  /*6150*/  UISETP.NE.AND UP2, UPT, UR50, URZ, UPT ;  /* 0x000000ff3200728c */ /* 0x000fe2000bf45270 */
[----:B------:R-:W-:Y:S01]  /*6160*/  ISETP.NE.U32.AND P2, PT, RZ, UR38, PT ;  /* 0x00000026ff007c0c */ /* 0x000fe2000bf45070 */
[----:B------:R-:W-:Y:S01]  /*6170*/  UISETP.NE.U32.AND UP1, UPT, UR44, URZ, UPT ;  /* 0x000000ff2c00728c */ /* 0x000fe2000bf25070 */
[----:B------:R-:W-:Y:S01]  /*6180*/  ISETP.NE.AND.EX P4, PT, R63, RZ, PT, P4 ;  /* 0x000000ff3f00720c */ /* 0x000fe20003f85340 */
[----:B------:R-:W-:Y:S01]  /*6190*/  UPLOP3.LUT UP0, UPT, UPT, UPT, UPT, 0x40, 0x4 ;  /* 0x000000000004789c */ /* 0x000fe20003f0e870 */
[----:B------:R-:W-:Y:S01]  /*61a0*/  ISETP.NE.AND.EX P2, PT, RZ, UR39, PT, P2 ;  /* 0x00000027ff007c0c */ /* 0x000fe2000bf45320 */
[----:B------:R-:W-:Y:S01]  /*61b0*/  UISETP.NE.AND.EX UP1, UPT, UR45, URZ, UPT, UP1 ;  /* 0x000000ff2d00728c */ /* 0x000fe2000bf25310 */
[----:B------:R-:W-:Y:S04]  /*61c0*/  PLOP3.LUT P1, PT, PT, PT, UP2, 0x80, 0x8 ;  /* 0x000000000008781c */ /* 0x000fe80003f2f028 */
[----:B------:R-:W-:Y:S06]  /*61d0*/  @UP2 UPLOP3.LUT UP0, UPT, UPT, UPT, UP1, 0x80, 0x8 ;  /* 0x000000000008289c */ /* 0x000fec0003f0f010 */
[----:B------:R-:W-:Y:S01]  /*61e0*/  PLOP3.LUT P0, PT, PT, PT, UP0, 0x80, 0x8 ;  /* 0x000000000008781c */ /* 0x000fe20003f0f008 */
[----:B------:R-:W-:Y:S01]  /*61f0*/  @!UPT UIADD3 URZ, UPT, UPT, URZ, URZ, URZ ;  /* 0x000000fffffff290 */ /* 0x000fe2000fffe0ff */
[----:B------:R-:W-:Y:S11]  /*6200*/  BRA.U !UP1, `(.L_x_107) ;  /* 0x0000000109387547 */ /* 0x000ff6000b800000 */
[----:B------:R-:W-:Y:S01]  /*6210*/  UISETP.NE.U32.AND UP0, UPT, UR38, URZ, UPT ;  /* 0x000000ff2600728c */ /* 0x000fe2000bf05070 */
[----:B------:R-:W-:Y:S02]  /*6220*/  HFMA2 R0, -RZ, RZ, 0, 5.9604644775390625e-08 ;  /* 0x00000001ff007431 */ /* 0x000fe400000001ff */
[----:B------:R-:W-:Y:S01]  /*6230*/  IMAD.MOV.U32 R67, RZ, RZ, 0x1 ;  /* 0x00000001ff437424 */ /* 0x000fe200078e00ff */
[----:B------:R-:W-:Y:S06]  /*6240*/  UISETP.NE.AND.EX UP0, UPT, UR39, URZ, UPT, UP0 ;  /* 0x000000ff2700728c */ /* 0x000fec000bf05300 */
[----:B------:R-:W-:Y:S05]  /*6250*/  PLOP3.LUT P3, PT, PT, PT, UP0, 0x80, 0x8 ;  /* 0x000000000008781c */ /* 0x000fea0003f6f008 */
[----:B------:R-:W1:Y:S01]  /*6260*/  @UP0 LDCU.64 UR6, c[0x0][0x888] ;  /* 0x00011100ff0607ac */ /* 0x000e620008000a00 */
[----:B------:R-:W-:Y:S07]  /*6270*/  @UP0 UIMAD UR4, UR36, UR44, URZ ;  /* 0x0000002c240402a4 */ /* 0x000fee000f8e02ff */
[----:B------:R-:W-:Y:S01]  /*6280*/  @!P3 PRMT R67, R0, 0x7610, R67 ;  /* 0x000076100043b816 */ /* 0x000fe20000000043 */
[----:B-1----:R-:W-:Y:S03]  /*6290*/  @UP0 UIMAD.WIDE UR6, UR4, 0x4, UR6 ;  /* 0x00000004040608a5 */ /* 0x002fe6000f8e0206 */
[----:B------:R-:W1:Y:S03]  /*62a0*/  @!UP0 LDCU UR4, c[0x0][0x880] ;  /* 0x00011000ff0487ac */ /* 0x000e660008000800 */
[----:B------:R-:W-:Y:S01]  /*62b0*/  IMAD.U32 R2, RZ, RZ, UR6 ;  /* 0x00000006ff027e24 */ /* 0x000fe2000f8e00ff */
[----:B------:R-:W-:Y:S05]  /*62c0*/  MOV R3, UR7 ;  /* 0x0000000700037c02 */ /* 0x000fea0008000f00 */
[----:B-----5:R2:W5:Y:S02]  /*62d0*/  @P3 LDG.E R35, desc[UR46][R2.64] ;  /* 0x0000002e02233981 */ /* 0x020564000c1e1900 */
[----:B-12---:R-:W-:Y:S02]  /*62e0*/  @!P3 IMAD.U32 R35, RZ, RZ, UR4 ;  /* 0x00000004ff23be24 */ /* 0x006fe4000f8e00ff */
.L_x_107:
[----:B------:R-:W-:Y:S05]  /*62f0*/  @!P4 BRA `(.L_x_108) ;  /* 0x000000000020c947 */ /* 0x000fea0003800000 */
[----:B------:R-:W-:Y:S04]  /*6300*/  ISETP.NE.U32.AND P3, PT, R60, RZ, PT ;  /* 0x000000ff3c00720c */ /* 0x000fe80003f65070 */
[----:B------:R-:W-:Y:S11]  /*6310*/  ISETP.NE.AND.EX P3, PT, R61, RZ, PT, P3 ;  /* 0x000000ff3d00720c */ /* 0x000ff60003f65330 */
[----:B------:R-:W-:Y:S02]  /*6320*/  @!UPT UIADD3 URZ, UPT, UPT, URZ, URZ, URZ ;  /* 0x000000fffffff290 */ /* 0x000fe4000fffe0ff */
[----:B------:R-:W1:Y:S01]  /*6330*/  @P3 LDC.64 R2, c[0x0][0x8a8] ;  /* 0x00022a00ff023b82 */ /* 0x000e620000000a00 */
[----:B------:R-:W-:Y:S04]  /*6340*/  @P3 IMAD R0, R62, UR36, RZ ;  /* 0x000000243e003c24 */ /* 0x000fe8000f8e02ff */
[----:B-1----:R-:W-:Y:S05]  /*6350*/  @P3 IMAD.WIDE R2, R0, 0x4, R2 ;  /* 0x0000000400023825 */ /* 0x002fea00078e0202 */
[----:B-----5:R1:W5:Y:S02]  /*6360*/  @P3 LDG.E R32, desc[UR46][R2.64] ;  /* 0x0000002e02203981 */ /* 0x020364000c1e1900 */
[----:B-1----:R-:W2:Y:S02]  /*6370*/  @!P3 LDC R32, c[0x0][0x8a0] ;  /* 0x00022800ff20bb82 */ /* 0x002ea40000000800 */
.L_x_108:
[----:B-----5:R-:W-:Y:S01]  /*6380*/  FSETP.NEU.AND P3, PT, R35, RZ, PT ;  /* 0x000000ff2300720b */ /* 0x020fe20003f6d000 */
[----:B------:R-:W-:Y:S01]  /*6390*/  BSSY B1, `(.L_x_109) ;  /* 0x0000039000017945 */ /* 0x000fe20003800000 */
[----:B------:R-:W-:Y:S01]  /*63a0*/  SEL R5, RZ, 0xffffffff, P2 ;  /* 0xffffffffff057807 */ /* 0x000fe20001000000 */
[----:B------:R-:W-:Y:S01]  /*63b0*/  IMAD.MOV.U32 R89, RZ, RZ, 0x1 ;  /* 0x00000001ff597424 */ /* 0x000fe200078e00ff */
[----:B------:R-:W-:Y:S01]  /*63c0*/  @P1 LOP3.LUT P2, RZ, R67, 0xff, RZ, 0xc0, !PT ;  /* 0x000000ff43ff1812 */ /* 0x000fe2000784c0ff */
[C---:B------:R-:W-:Y:S01]  /*63d0*/  IMAD R34, R30.reuse, 0x40, R33 ;  /* 0x000000401e227824 */ /* 0x040fe200078e0221 */
[----:B------:R-:W-:Y:S01]  /*63e0*/  @P1 SEL R0, RZ, 0xffffffff, P3 ;  /* 0xffffffffff001807 */ /* 0x000fe20001800000 */
[----:B------:R-:W-:Y:S01]  /*63f0*/  IMAD R86, R81, -0x10, R79 ;  /* 0xfffffff051567824 */ /* 0x000fe200078e024f */
[----:B------:R-:W-:Y:S01]  /*6400*/  LOP3.LUT R77, R77, 0x1, RZ, 0x3c, !PT ;  /* 0x000000014d4d7812 */ /* 0x000fe200078e3cff */
[----:B------:R-:W-:Y:S01]  /*6410*/  IMAD.MOV.U32 R43, RZ, RZ, RZ ;  /* 0x000000ffff2b7224 */ /* 0x000fe200078e00ff */
[----:B------:R-:W-:Y:S02]  /*6420*/  @P0 SEL R0, R5, R0, !P2 ;  /* 0x0000000005000207 */ /* 0x000fe40005000000 */
[----:B------:R-:W-:Y:S02]  /*6430*/  CS2R R46, SRZ ;  /* 0x00000000002e7805 */ /* 0x000fe4000001ff00 */
[----:B------:R-:W-:Y:S02]  /*6440*/  LEA R88, R30, UR48, 0x3 ;  /* 0x000000301e587c11 */ /* 0x000fe4000f8e18ff */
[----:B------:R-:W-:Y:S02]  /*6450*/  CS2R R44, SRZ ;  /* 0x00000000002c7805 */ /* 0x000fe4000001ff00 */
[----:B------:R-:W-:Y:S02]  /*6460*/  @P1 LOP3.LUT R0, R0, 0x1, RZ, 0xc0, !PT ;  /* 0x0000000100001812 */ /* 0x000fe400078ec0ff */
[----:B------:R-:W-:Y:S02]  /*6470*/  CS2R R50, SRZ ;  /* 0x0000000000327805 */ /* 0x000fe4000001ff00 */
[----:B------:R-:W-:Y:S02]  /*6480*/  SHF.L.U32 R3, R76, 0x1f, RZ ;  /* 0x0000001f4c037819 */ /* 0x000fe400000006ff */
[----:B------:R-:W-:Y:S02]  /*6490*/  CS2R R48, SRZ ;  /* 0x0000000000307805 */ /* 0x000fe4000001ff00 */
[----:B------:R-:W-:Y:S02]  /*64a0*/  ISETP.NE.U32.OR P5, PT, R0, 0x1, !P1 ;  /* 0x000000010000780c */ /* 0x000fe40004fa5470 */
[----:B------:R-:W-:Y:S02]  /*64b0*/  CS2R R54, SRZ ;  /* 0x0000000000367805 */ /* 0x000fe4000001ff00 */
[----:B------:R-:W-:Y:S02]  /*64c0*/  PLOP3.LUT P2, PT, PT, PT, UP1, 0x80, 0x8 ;  /* 0x000000000008781c */ /* 0x000fe40003f4f018 */
[----:B------:R-:W-:Y:S02]  /*64d0*/  CS2R R52, SRZ ;  /* 0x0000000000347805 */ /* 0x000fe4000001ff00 */
[----:B------:R-:W-:Y:S02]  /*64e0*/  LOP3.LUT P4, R84, R67, 0xff, RZ, 0xc0, !PT ;  /* 0x000000ff43547812 */ /* 0x000fe4000788c0ff */
[----:B------:R-:W-:Y:S02]  /*64f0*/  CS2R R58, SRZ ;  /* 0x00000000003a7805 */ /* 0x000fe4000001ff00 */
[----:B------:R-:W-:Y:S02]  /*6500*/  SEL R0, RZ, 0xffffffff, P3 ;  /* 0xffffffffff007807 */ /* 0x000fe40001800000 */
[----:B------:R-:W-:Y:S02]  /*6510*/  CS2R R56, SRZ ;  /* 0x0000000000387805 */ /* 0x000fe4000001ff00 */
[----:B------:R-:W-:Y:S02]  /*6520*/  P2R R87, PR, RZ, 0x20 ;  /* 0x00000020ff577803 */ /* 0x000fe40000000000 */
[----:B------:R-:W-:Y:S02]  /*6530*/  @P5 SHF.L.U32 R2, R77, 0x1f, RZ ;  /* 0x0000001f4d025819 */ /* 0x000fe400000006ff */
[----:B------:R-:W-:Y:S02]  /*6540*/  @P2 SEL R0, R5, R0, !P4 ;  /* 0x0000000005002207 */ /* 0x000fe40006000000 */
[----:B------:R-:W1:Y:S02]  /*6550*/  @P5 SYNCS.PHASECHK.TRANS64.TRYWAIT P1, [UR48+0x50], R2 ;  /* 0x00005002ff0055a7 */ /* 0x000e640008021130 */
[----:B------:R-:W-:Y:S04]  /*6560*/  LOP3.LUT R0, R0, 0x1, RZ, 0xc0, !PT ;  /* 0x0000000100007812 */ /* 0x000fe800078ec0ff */
[----:B------:R-:W-:Y:S04]  /*6570*/  ISETP.NE.U32.AND P2, PT, R0, 0x1, PT ;  /* 0x000000010000780c */ /* 0x000fe80003f45070 */
[----:B------:R-:W-:Y:S01]  /*6580*/  P2R R90, PR, RZ, 0x4 ;  /* 0x00000004ff5a7803 */ /* 0x000fe20000000000 */
[----:B------:R3:W4:Y:S01]  /*6590*/  SYNCS.PHASECHK.TRANS64.TRYWAIT P0, [R88+URZ+0xc0], R3 ;  /* 0x0000c003580075a7 */ /* 0x00072200080011ff */
[----:B-1----:R-:W-:Y:S01]  /*65a0*/  @P5 SEL R89, RZ, 0x1, !P1 ;  /* 0x00000001ff595807 */ /* 0x002fe20004800000 */
[----:B---3--:R-:W-:Y:S06]  /*65b0*/  @!P5 BRA `(.L_x_110) ;  /* 0x000000000058d947 */ /* 0x008fec0003800000 */
[----:B------:R-:W-:Y:S01]  /*65c0*/  IMAD.MOV.U32 R47, RZ, RZ, RZ ;  /* 0x000000ffff2f7224 */ /* 0x000fe200078e00ff */
[----:B------:R-:W-:Y:S01]  /*65d0*/  ISETP.NE.AND P1, PT, R89, RZ, PT ;  /* 0x000000ff5900720c */ /* 0x000fe20003f25270 */
[----:B------:R-:W-:Y:S01]  /*65e0*/  BSSY B0, `(.L_x_111) ;  /* 0x000000c000007945 */ /* 0x000fe20003800000 */
[----:B------:R-:W-:Y:S02]  /*65f0*/  CS2R R58, SRZ ;  /* 0x00000000003a7805 */ /* 0x000fe4000001ff00 */
[----:B------:R-:W-:Y:S02]  /*6600*/  CS2R R56, SRZ ;  /* 0x0000000000387805 */ /* 0x000fe4000001ff00 */
[----:B------:R-:W-:Y:S02]  /*6610*/  CS2R R54, SRZ ;  /* 0x0000000000367805 */ /* 0x000fe4000001ff00 */
[----:B------:R-:W-:Y:S02]  /*6620*/  CS2R R52, SRZ ;  /* 0x0000000000347805 */ /* 0x000fe4000001ff00 */
[----:B------:R-:W-:Y:S02]  /*6630*/  CS2R R50, SRZ ;  /* 0x0000000000327805 */ /* 0x000fe4000001ff00 */
[----:B------:R-:W-:Y:S02]  /*6640*/  CS2R R48, SRZ ;  /* 0x0000000000307805 */ /* 0x000fe4000001ff00 */
[----:B------:R-:W-:Y:S01]  /*6650*/  CS2R R44, SRZ ;  /* 0x00000000002c7805 */ /* 0x000fe2000001ff00 */
[----:B------:R-:W-:Y:S06]  /*6660*/  @P1 BRA `(.L_x_112) ;  /* 0x00000000000c1947 */ /* 0x000fec0003800000 */
[----:B------:R-:W-:Y:S04]  /*6670*/  SHF.L.U32 R5, R77, 0x1f, RZ ;  /* 0x0000001f4d057819 */ /* 0x000fe800000006ff */
[----:B------:R-:W1:Y:S02]  /*6680*/  SYNCS.PHASECHK.TRANS64.TRYWAIT P1, [UR48+0x50], R5 ;  /* 0x00005005ff0075a7 */ /* 0x000e640008021130 */
[----:B-1----:R-:W-:Y:S05]  /*6690*/  @!P1 BRA `(.L_x_113) ;  /* 0x0000003400149947 */ /* 0x002fea0003800000 */
.L_x_112:
[----:B------:R-:W-:Y:S05]  /*66a0*/  BSYNC B0 ;  /* 0x0000000000007941 */ /* 0x000fea0003800000 */
.L_x_111:
[----:B------:R-:W-:Y:S01]  /*66b0*/  ISETP.NE.AND P1, PT, R90, RZ, PT ;  /* 0x000000ff5a00720c */ /* 0x000fe20003f25270 */
[----:B------:R-:W-:Y:S11]  /*66c0*/  HFMA2 R43, -RZ, RZ, 0, 5.9604644775390625e-08 ;  /* 0x00000001ff2b7431 */ /* 0x000ff600000001ff */
[----:B------:R-:W-:Y:S01]  /*66d0*/  @!UPT UIADD3 URZ, UPT, UPT, URZ, URZ, URZ ;  /* 0x000000fffffff290 */ /* 0x000fe2000fffe0ff */
[----:B------:R3:W1:Y:S04]  /*66e0*/  @P1 LDS.128 R56, [R80] ;  /* 0x0000000050381984 */ /* 0x0006680000000c00 */
[----:B------:R3:W1:Y:S04]  /*66f0*/  @P1 LDS.128 R52, [R79+0x10] ;  /* 0x000010004f341984 */ /* 0x0006680000000c00 */
[----:B------:R3:W1:Y:S04]  /*6700*/  @P1 LDS.128 R48, [R78+0x20] ;  /* 0x000020004e301984 */ /* 0x0006680000000c00 */
[----:B------:R3:W1:Y:S02]  /*6710*/  @P1 LDS.128 R44, [R86+0x30] ;  /* 0x00003000562c1984 */ /* 0x0006640000000c00 */
.L_x_110:
[----:B------:R-:W-:Y:S05]  /*6720*/  BSYNC B1 ;  /* 0x0000000000017941 */ /* 0x000fea0003800000 */
.L_x_109:
[----:B-1----:R-:W-:Y:S04]  /*6730*/  SHF.R.U32.HI R5, RZ, 0x15, R34 ;  /* 0x00000015ff057819 */ /* 0x002fe80000011622 */
[----:B------:R-:W-:Y:S01]  /*6740*/  LOP3.LUT P1, RZ, R5, 0x3, R72, 0x48, !PT ;  /* 0x0000000305ff7812 */ /* 0x000fe20007824848 */
[----:B------:R-:W-:Y:S01]  /*6750*/  @!UPT UIADD3 URZ, UPT, UPT, URZ, URZ, URZ ;  /* 0x000000fffffff290 */ /* 0x000fe2000fffe0ff */
[----:B----4-:R-:W-:Y:S11]  /*6760*/  @P0 BRA `(.L_x_114) ;  /* 0x0000000000080947 */ /* 0x010ff60003800000 */
[----:B------:R-:W1:Y:S02]  /*6770*/  SYNCS.PHASECHK.TRANS64.TRYWAIT P0, [R88+URZ+0xc0], R3 ;  /* 0x0000c003580075a7 */ /* 0x000e6400080011ff */
[----:B-1----:R-:W-:Y:S05]  /*6780*/  @!P0 BRA `(.L_x_115) ;  /* 0x0000003000f08947 */ /* 0x002fea0003800000 */
.L_x_114:
[----:B------:R-:W-:Y:S05]  /*6790*/  @!P1 BRA `(.L_x_116) ;  /* 0x0000000000409947 */ /* 0x000fea0003800000 */
[----:B------:R-:W4:Y:S01]  /*67a0*/  LDCU.64 UR8, c[0x4][0x70] ;  /* 0x01000e00ff0877ac */ /* 0x000f220008000a00 */
[----:B-1----:R-:W-:Y:S01]  /*67b0*/  MOV R3, 0x0 ;  /* 0x0000000000037802 */ /* 0x002fe20000000f00 */
[----:B------:R-:W-:Y:S02]  /*67c0*/  HFMA2 R12, -RZ, RZ, 0, 5.9604644775390625e-08 ;  /* 0x00000001ff0c7431 */ /* 0x000fe400000001ff */
[----:B------:R-:W-:Y:S02]  /*67d0*/  IMAD.MOV.U32 R8, RZ, RZ, 0x192 ;  /* 0x00000192ff087424 */ /* 0x000fe400078e00ff */
[----:B------:R-:W-:Y:S01]  /*67e0*/  IMAD.MOV.U32 R13, RZ, RZ, RZ ;  /* 0x000000ffff0d7224 */ /* 0x000fe200078e00ff */
[----:B------:R-:W1:Y:S01]  /*67f0*/  LDCU.64 UR6, c[0x4][0x78] ;  /* 0x01000f00ff0677ac */ /* 0x000e620008000a00 */
[----:B------:R-:W2:Y:S01]  /*6800*/  LDC.64 R2, c[0x4][R3] ;  /* 0x0100000003027b82 */ /* 0x000ea20000000a00 */
[----:B------:R-:W5:Y:S01]  /*6810*/  LDCU.64 UR4, c[0x4][0x10] ;  /* 0x01000200ff0477ac */ /* 0x000f620008000a00 */
[----:B----4-:R-:W-:Y:S01]  /*6820*/  MOV R5, UR9 ;  /* 0x0000000900057c02 */ /* 0x010fe20008000f00 */
[----:B------:R-:W-:Y:S01]  /*6830*/  IMAD.U32 R4, RZ, RZ, UR8 ;  /* 0x00000008ff047e24 */ /* 0x000fe2000f8e00ff */
[----:B-1----:R-:W-:Y:S01]  /*6840*/  MOV R7, UR7 ;  /* 0x0000000700077c02 */ /* 0x002fe20008000f00 */
[----:B------:R-:W-:Y:S01]  /*6850*/  IMAD.U32 R6, RZ, RZ, UR6 ;  /* 0x00000006ff067e24 */ /* 0x000fe2000f8e00ff */
[----:B-----5:R-:W-:Y:S01]  /*6860*/  MOV R11, UR5 ;  /* 0x00000005000b7c02 */ /* 0x020fe20008000f00 */
[----:B------:R-:W-:Y:S02]  /*6870*/  IMAD.U32 R10, RZ, RZ, UR4 ;  /* 0x00000004ff0a7e24 */ /* 0x000fe4000f8e00ff */
[----:B------:R-:W-:Y:S07]  /*6880*/  LEPC R20, `(.L_x_116) ;  /* 0x000000001014794e */ /* 0x000fee0000000000 */
[----:B--23--:R-:W-:Y:S05]  /*6890*/  CALL.ABS.NOINC R2 ;  /* 0x0000000002007343 */ /* 0x00cfea0003c00000 */
.L_x_116:
[----:B------:R-:W-:Y:S01]  /*68a0*/  LOP3.LUT R20, R56, 0xffffe000, RZ, 0xc0, !PT ;  /* 0xffffe00038147812 */ /* 0x000fe200078ec0ff */
[----:B------:R-:W-:Y:S05]  /*68b0*/  WARPSYNC.ALL ;  /* 0x0000000000007948 */ /* 0x000fea0003800000 */
[----:B------:R-:W-:Y:S01]  /*68c0*/  R2UR UR4, R34 ;  /* 0x00000000220472ca */ /* 0x000fe200000e0000 */
[----:B------:R-:W-:Y:S01]  /*68d0*/  BSSY.RECONVERGENT B0, `(.L_x_117) ;  /* 0x000005c000007945 */ /* 0x000fe20003800200 */
[----:B------:R-:W-:Y:S02]  /*68e0*/  LOP3.LUT R21, R57, 0xffffe000, RZ, 0xc0, !PT ;  /* 0xffffe00039157812 */ /* 0x000fe400078ec0ff */
[----:B------:R-:W-:Y:S02]  /*68f0*/  LOP3.LUT R40, R58, 0xffffe000, RZ, 0xc0, !PT ;  /* 0xffffe0003a287812 */ /* 0x000fe400078ec0ff */
[----:B------:R-:W-:Y:S02]  /*6900*/  LOP3.LUT R41, R52, 0xffffe000, RZ, 0xc0, !PT ;  /* 0xffffe00034297812 */ /* 0x000fe400078ec0ff */
[----:B------:R-:W-:Y:S05]  /*6910*/  ISETP.NE.AND P0, PT, R82, RZ, PT ;  /* 0x000000ff5200720c */ /* 0x000fea0003f05270 */
[----:B------:R-:W2:Y:S02]  /*6920*/  LDTM.x16 R4, tmem[UR4] ;  /* 0x00000004000479ee */ /* 0x000ea40008240000 */
[C---:B--2---:R-:W-:Y:S01]  /*6930*/  FMUL R0, R32.reuse, R4 ;  /* 0x0000000420007220 */ /* 0x044fe20000400000 */
[C---:B------:R-:W-:Y:S01]  /*6940*/  FMUL R2, R32.reuse, R5 ;  /* 0x0000000520027220 */ /* 0x040fe20000400000 */
[C---:B-1----:R-:W-:Y:S01]  /*6950*/  FMUL R3, R32.reuse, R6 ;  /* 0x0000000620037220 */ /* 0x042fe20000400000 */
[----:B------:R-:W-:Y:S01]  /*6960*/  FMUL R7, R32, R7 ;  /* 0x0000000720077220 */ /* 0x000fe20000400000 */
[----:B------:R-:W-:Y:S01]  /*6970*/  FFMA R36, R35, R20, R0 ;  /* 0x0000001423247223 */ /* 0x000fe20000000000 */
[----:B------:R-:W-:Y:S01]  /*6980*/  LOP3.LUT R20, R59, 0xffffe000, RZ, 0xc0, !PT ;  /* 0xffffe0003b147812 */ /* 0x000fe200078ec0ff */
[C---:B------:R-:W-:Y:S01]  /*6990*/  FFMA R37, R35.reuse, R21, R2 ;  /* 0x0000001523257223 */ /* 0x040fe20000000002 */
[----:B------:R-:W-:Y:S01]  /*69a0*/  LOP3.LUT R21, R54, 0xffffe000, RZ, 0xc0, !PT ;  /* 0xffffe00036157812 */ /* 0x000fe200078ec0ff */
[----:B------:R-:W-:Y:S01]  /*69b0*/  FFMA R38, R35, R40, R3 ;  /* 0x0000002823267223 */ /* 0x000fe20000000003 */
[----:B------:R-:W-:Y:S01]  /*69c0*/  LOP3.LUT R40, R53, 0xffffe000, RZ, 0xc0, !PT ;  /* 0xffffe00035287812 */ /* 0x000fe200078ec0ff */
[----:B------:R-:W-:Y:S01]  /*69d0*/  FFMA R39, R35, R20, R7 ;  /* 0x0000001423277223 */ /* 0x000fe20000000007 */
[----:B------:R-:W-:Y:S01]  /*69e0*/  LOP3.LUT R20, R55, 0xffffe000, RZ, 0xc0, !PT ;  /* 0xffffe00037147812 */ /* 0x000fe200078ec0ff */
[C---:B------:R-:W-:Y:S01]  /*69f0*/  FMUL R4, R32.reuse, R8 ;  /* 0x0000000820047220 */ /* 0x040fe20000400000 */
[----:B------:R-:W-:Y:S01]  /*6a00*/  F2FP.TF32.F32.PACK_B R36, R36 ;  /* 0x00000024ff24723e */ /* 0x000fe200024050ff */
[C---:B------:R-:W-:Y:S01]  /*6a10*/  FMUL R5, R32.reuse, R9 ;  /* 0x0000000920057220 */ /* 0x040fe20000400000 */
[----:B------:R-:W-:Y:S01]  /*6a20*/  F2FP.TF32.F32.PACK_B R37, R37 ;  /* 0x00000025ff25723e */ /* 0x000fe200024050ff */
[C---:B------:R-:W-:Y:S01]  /*6a30*/  FMUL R6, R32.reuse, R10 ;  /* 0x0000000a20067220 */ /* 0x040fe20000400000 */
[----:B------:R-:W-:Y:S01]  /*6a40*/  FMUL R11, R32, R11 ;  /* 0x0000000b200b7220 */ /* 0x000fe20000400000 */
[----:B------:R-:W-:Y:S01]  /*6a50*/  F2FP.TF32.F32.PACK_B R38, R38 ;  /* 0x00000026ff26723e */ /* 0x000fe200024050ff */
[C---:B------:R-:W-:Y:S01]  /*6a60*/  FFMA R4, R35.reuse, R41, R4 ;  /* 0x0000002923047223 */ /* 0x040fe20000000004 */
[----:B------:R-:W-:Y:S01]  /*6a70*/  F2FP.TF32.F32.PACK_B R39, R39 ;  /* 0x00000027ff27723e */ /* 0x000fe200024050ff */
[C---:B------:R-:W-:Y:S01]  /*6a80*/  FFMA R5, R35.reuse, R40, R5 ;  /* 0x0000002823057223 */ /* 0x040fe20000000005 */
[C---:B------:R-:W-:Y:S01]  /*6a90*/  FFMA R6, R35.reuse, R21, R6 ;  /* 0x0000001523067223 */ /* 0x040fe20000000006 */
[----:B------:R-:W-:Y:S01]  /*6aa0*/  FFMA R7, R35, R20, R11 ;  /* 0x0000001423077223 */ /* 0x000fe2000000000b */
[----:B------:R-:W-:Y:S01]  /*6ab0*/  LOP3.LUT R41, R48, 0xffffe000, RZ, 0xc0, !PT ;  /* 0xffffe00030297812 */ /* 0x000fe200078ec0ff */
[----:B------:R1:W-:Y:S01]  /*6ac0*/  STS.128 [R80], R36 ;  /* 0x0000002450007388 */ /* 0x0003e20000000c00 */
[----:B------:R-:W-:Y:S01]  /*6ad0*/  LOP3.LUT R40, R49, 0xffffe000, RZ, 0xc0, !PT ;  /* 0xffffe00031287812 */ /* 0x000fe200078ec0ff */
[C---:B------:R-:W-:Y:S01]  /*6ae0*/  FMUL R8, R32.reuse, R12 ;  /* 0x0000000c20087220 */ /* 0x040fe20000400000 */
[----:B------:R-:W-:Y:S01]  /*6af0*/  FMUL R9, R32, R13 ;  /* 0x0000000d20097220 */ /* 0x000fe20000400000 */
[----:B------:R-:W-:Y:S01]  /*6b00*/  LOP3.LUT R21, R50, 0xffffe000, RZ, 0xc0, !PT ;  /* 0xffffe00032157812 */ /* 0x000fe200078ec0ff */
[C---:B------:R-:W-:Y:S01]  /*6b10*/  FMUL R10, R32.reuse, R14 ;  /* 0x0000000e200a7220 */ /* 0x040fe20000400000 */
[----:B------:R-:W-:Y:S01]  /*6b20*/  LOP3.LUT R20, R51, 0xffffe000, RZ, 0xc0, !PT ;  /* 0xffffe00033147812 */ /* 0x000fe200078ec0ff */
[----:B------:R-:W-:Y:S01]  /*6b30*/  FMUL R15, R32, R15 ;  /* 0x0000000f200f7220 */ /* 0x000fe20000400000 */
[----:B------:R-:W-:Y:S01]  /*6b40*/  F2FP.TF32.F32.PACK_B R4, R4 ;  /* 0x00000004ff04723e */ /* 0x000fe200024050ff */
[C---:B------:R-:W-:Y:S01]  /*6b50*/  FFMA R8, R35.reuse, R41, R8 ;  /* 0x0000002923087223 */ /* 0x040fe20000000008 */
[----:B------:R-:W-:Y:S01]  /*6b60*/  F2FP.TF32.F32.PACK_B R5, R5 ;  /* 0x00000005ff05723e */ /* 0x000fe200024050ff */
[C---:B------:R-:W-:Y:S01]  /*6b70*/  FFMA R9, R35.reuse, R40, R9 ;  /* 0x0000002823097223 */ /* 0x040fe20000000009 */
[----:B------:R-:W-:Y:S01]  /*6b80*/  F2FP.TF32.F32.PACK_B R6, R6 ;  /* 0x00000006ff06723e */ /* 0x000fe200024050ff */
[C---:B------:R-:W-:Y:S01]  /*6b90*/  FFMA R10, R35.reuse, R21, R10 ;  /* 0x00000015230a7223 */ /* 0x040fe2000000000a */
[----:B------:R-:W-:Y:S01]  /*6ba0*/  F2FP.TF32.F32.PACK_B R7, R7 ;  /* 0x00000007ff07723e */ /* 0x000fe200024050ff */
[----:B------:R-:W-:Y:S01]  /*6bb0*/  FFMA R11, R35, R20, R15 ;  /* 0x00000014230b7223 */ /* 0x000fe2000000000f */
[----:B------:R-:W-:Y:S01]  /*6bc0*/  LOP3.LUT R41, R44, 0xffffe000, RZ, 0xc0, !PT ;  /* 0xffffe0002c297812 */ /* 0x000fe200078ec0ff */
[C---:B------:R-:W-:Y:S01]  /*6bd0*/  FMUL R12, R32.reuse, R16 ;  /* 0x00000010200c7220 */ /* 0x040fe20000400000 */
[----:B------:R-:W-:Y:S01]  /*6be0*/  LOP3.LUT R40, R45, 0xffffe000, RZ, 0xc0, !PT ;  /* 0xffffe0002d287812 */ /* 0x000fe200078ec0ff */
[----:B------:R1:W-:Y:S01]  /*6bf0*/  STS.128 [R79+0x10], R4 ;  /* 0x000010044f007388 */ /* 0x0003e20000000c00 */
        /* <DEDUP_REMOVED lines=13> */
[----:B------:R-:W-:Y:S02]  /*6cd0*/  F2FP.TF32.F32.PACK_B R12, R12 ;  /* 0x0000000cff0c723e */ /* 0x000fe400024050ff */
[----:B------:R-:W-:Y:S01]  /*6ce0*/  F2FP.TF32.F32.PACK_B R13, R13 ;  /* 0x0000000dff0d723e */ /* 0x000fe200024050ff */
[----:B------:R1:W-:Y:S01]  /*6cf0*/  STS.128 [R78+0x20], R8 ;  /* 0x000020084e007388 */ /* 0x0003e20000000c00 */
[----:B------:R-:W-:Y:S02]  /*6d00*/  F2FP.TF32.F32.PACK_B R14, R14 ;  /* 0x0000000eff0e723e */ /* 0x000fe400024050ff */
[----:B------:R-:W-:Y:S05]  /*6d10*/  F2FP.TF32.F32.PACK_B R15, R15 ;  /* 0x0000000fff0f723e */ /* 0x000fea00024050ff */
[----:B------:R1:W-:Y:S01]  /*6d20*/  STS.128 [R86+0x30], R12 ;  /* 0x0000300c56007388 */ /* 0x0003e20000000c00 */
[----:B------:R-:W-:Y:S01]  /*6d30*/  @!PT LDS RZ, [RZ] ;  /* 0x00000000fffff984 */ /* 0x000fe20000000800 */
[----:B------:R-:W-:Y:S01]  /*6d40*/  @!PT LDS RZ, [RZ] ;  /* 0x00000000fffff984 */ /* 0x000fe20000000800 */
[----:B------:R-:W-:Y:S01]  /*6d50*/  @!PT LDS RZ, [RZ] ;  /* 0x00000000fffff984 */ /* 0x000fe20000000800 */
[----:B------:R-:W-:Y:S01]  /*6d60*/  @!PT LDS RZ, [RZ] ;  /* 0x00000000fffff984 */ /* 0x000fe20000000800 */
[----:B------:R2:W-:Y:S07]  /*6d70*/  MEMBAR.ALL.CTA ;  /* 0x0000000000007992 */ /* 0x0005ee0000008000 */
[----:B--2---:R-:W2:Y:S02]  /*6d80*/  FENCE.VIEW.ASYNC.S ;  /* 0x00000000000073c6 */ /* 0x004ea40000000000 */
[----:B--2---:R-:W-:Y:S06]  /*6d90*/  BAR.SYNC.DEFER_BLOCKING 0x1, 0x80 ;  /* 0x0042000000007b1d */ /* 0x004fec0000010000 */
[----:B------:R-:W-:Y:S05]  /*6da0*/  @P0 BRA `(.L_x_118) ;  /* 0x0000000000380947 */ /* 0x000fea0003800000 */
[----:B------:R-:W-:Y:S02]  /*6db0*/  UIADD3 UR4, UPT, UPT, UR48, 0x200, URZ ;  /* 0x0000020030047890 */ /* 0x000fe4000fffe0ff */
[----:B------:R-:W-:Y:S01]  /*6dc0*/  UIADD3 UR8, UP0, UPT, UR52, 0x680, URZ ;  /* 0x0000068034087890 */ /* 0x000fe2000ff1e0ff */
[----:B------:R-:W-:Y:S01]  /*6dd0*/  UMOV UR43, UR36 ;  /* 0x00000024002b7c82 */ /* 0x000fe20008000000 */
[----:B------:R-:W-:Y:S02]  /*6de0*/  UIADD3 UR5, UPT, UPT, UR41, 0x40, URZ ;  /* 0x0000004029057890 */ /* 0x000fe4000fffe0ff */
[----:B------:R-:W-:Y:S01]  /*6df0*/  MOV R73, UR4 ;  /* 0x0000000400497c02 */ /* 0x000fe20008000f00 */
[----:B------:R-:W-:Y:S02]  /*6e00*/  UIADD3.X UR9, UPT, UPT, URZ, UR53, URZ, UP0, !UPT ;  /* 0x00000035ff097290 */ /* 0x000fe400087fe4ff */
[----:B------:R-:W-:Y:S01]  /*6e10*/  UIADD3 UR4, UPT, UPT, UR48, 0x1200, URZ ;  /* 0x0000120030047890 */ /* 0x000fe2000fffe0ff */
[----:B------:R-:W-:Y:S01]  /*6e20*/  R2UR UR40, R73 ;  /* 0x00000000492872ca */ /* 0x000fe200000e0000 */
[----:B------:R-:W-:Y:S01]  /*6e30*/  UMOV UR6, UR42 ;  /* 0x0000002a00067c82 */ /* 0x000fe20008000000 */
[----:B------:R-:W-:Y:S11]  /*6e40*/  UMOV UR7, UR36 ;  /* 0x0000002400077c82 */ /* 0x000ff60008000000 */
[----:B------:R2:W-:Y:S01]  /*6e50*/  UTMASTG.3D [UR40], [UR8] ;  /* 0x00000028080073b5 */ /* 0x0005e20008010000 */
[----:B------:R2:W-:Y:S01]  /*6e60*/  UTMASTG.3D [UR4], [UR8] ;  /* 0x00000004080073b5 */ /* 0x0005e20008010000 */
[----:B------:R0:W-:Y:S01]  /*6e70*/  UTMACMDFLUSH ;  /* 0x00000000000079b7 */ /* 0x0001e20000000000 */
[----:B--2---:R-:W-:Y:S04]  /*6e80*/  DEPBAR.LE SB0, 0x1 ;  /* 0x000080400000791a */ /* 0x004fe80000000000 */
.L_x_118:
[----:B------:R-:W-:Y:S05]  /*6e90*/  BSYNC.RECONVERGENT B0 ;  /* 0x0000000000007941 */ /* 0x000fea0003800200 */
.L_x_117:
[----:B------:R-:W-:Y:S01]  /*6ea0*/  BAR.SYNC.DEFER_BLOCKING 0x1, 0x80 ;  /* 0x0042000000007b1d */ /* 0x000fe20000010000 */
[----:B------:R-:W-:Y:S01]  /*6eb0*/  ISETP.NE.AND P1, PT, R87, RZ, PT ;  /* 0x000000ff5700720c */ /* 0x000fe20003f25270 */
[----:B------:R-:W-:Y:S01]  /*6ec0*/  UISETP.NE.AND UP0, UPT, UR49, URZ, UPT ;  /* 0x000000ff3100728c */ /* 0x000fe2000bf05270 */
[----:B------:R-:W-:Y:S11]  /*6ed0*/  LEA R3, R43, UR48, 0x3 ;  /* 0x000000302b037c11 */ /* 0x000ff6000f8e18ff */
[----:B------:R-:W-:Y:S01]  /*6ee0*/  @P1 SHF.L.U32 R2, R77, 0x1f, RZ ;  /* 0x0000001f4d021819 */ /* 0x000fe200000006ff */
[----:B------:R-:W-:Y:S06]  /*6ef0*/  BRA.U !UP0, `(.L_x_119) ;  /* 0x0000000108247547 */ /* 0x000fec000b800000 */
[----:B-1----:R-:W-:Y:S01]  /*6f00*/  IMAD.U32 R5, RZ, RZ, UR51 ;  /* 0x00000033ff057e24 */ /* 0x002fe2000f8e00ff */
[----:B------:R-:W-:Y:S01]  /*6f10*/  MOV R0, UR37 ;  /* 0x0000002500007c02 */ /* 0x000fe20008000f00 */
[----:B------:R-:W-:Y:S03]  /*6f20*/  UIADD3 UR51, UPT, UPT, UR51, 0x1, URZ ;  /* 0x0000000133337890 */ /* 0x000fe6000fffe0ff */
[----:B------:R-:W-:Y:S01]  /*6f30*/  @P1 LEA R5, R5, UR48, 0x3 ;  /* 0x0000003005051c11 */ /* 0x000fe2000f8e18ff */
[----:B------:R-:W-:Y:S04]  /*6f40*/  UISETP.NE.AND UP0, UPT, UR51, 0x4, UPT ;  /* 0x000000043300788c */ /* 0x000fe8000bf05270 */
[----:B------:R-:W-:Y:S01]  /*6f50*/  @P1 VIADD R5, R5, 0x70 ;  /* 0x0000007005051836 */ /* 0x000fe20000000000 */
[----:B------:R-:W-:Y:S04]  /*6f60*/  USEL UR51, UR51, URZ, UP0 ;  /* 0x000000ff33337287 */ /* 0x000fe80008000000 */
[----:B------:R-:W-:Y:S04]  /*6f70*/  @P1 PRMT R0, R0, 0x654, R5 ;  /* 0x0000065400001816 */ /* 0x000fe80000000005 */
[----:B------:R2:W-:Y:S04]  /*6f80*/  @P1 SYNCS.ARRIVE.TRANS64.RED.A1T0 RZ, [R0+URZ], RZ ;  /* 0x000000ff00ff19a7 */ /* 0x0005e800081004ff */
.L_x_119:
[----:B------:R-:W4:Y:S01]  /*6f90*/  @P1 SYNCS.PHASECHK.TRANS64.TRYWAIT P0, [R3+URZ+0x50], R2 ;  /* 0x00005002030015a7 */ /* 0x000f2200080011ff */
[----:B------:R-:W-:Y:S01]  /*6fa0*/  BSSY B1, `(.L_x_120) ;  /* 0x0000016000017945 */ /* 0x000fe20003800000 */
[----:B----4-:R-:W-:Y:S03]  /*6fb0*/  @P1 SEL R89, RZ, 0x1, !P0 ;  /* 0x00000001ff591807 */ /* 0x010fe60004000000 */
[----:B------:R-:W-:Y:S05]  /*6fc0*/  @!P1 BRA `(.L_x_121) ;  /* 0x00000000004c9947 */ /* 0x000fea0003800000 */
[----:B------:R-:W-:Y:S01]  /*6fd0*/  ISETP.NE.AND P0, PT, R89, RZ, PT ;  /* 0x000000ff5900720c */ /* 0x000fe20003f05270 */
[----:B------:R-:W-:Y:S01]  /*6fe0*/  BSSY B0, `(.L_x_122) ;  /* 0x000000b000007945 */ /* 0x000fe20003800000 */
[----:B------:R-:W-:Y:S11]  /*6ff0*/  ISETP.NE.AND P1, PT, R90, RZ, PT ;  /* 0x000000ff5a00720c */ /* 0x000ff60003f25270 */
[----:B------:R-:W-:Y:S02]  /*7000*/  @!UPT UIADD3 URZ, UPT, UPT, URZ, URZ, URZ ;  /* 0x000000fffffff290 */ /* 0x000fe4000fffe0ff */
[C---:B-1----:R-:W-:Y:S01]  /*7010*/  @P1 IMAD R6, R43.reuse, 0x2000, R80 ;  /* 0x000020002b061824 */ /* 0x042fe200078e0250 */
[C---:B------:R-:W-:Y:S01]  /*7020*/  @P1 LEA R4, R43.reuse, R78, 0xd ;  /* 0x0000004e2b041211 */ /* 0x040fe200078e68ff */
[C---:B------:R-:W-:Y:S02]  /*7030*/  @P1 IMAD R5, R43.reuse, 0x2000, R79 ;  /* 0x000020002b051824 */ /* 0x040fe400078e024f */
[----:B------:R-:W-:Y:S01]  /*7040*/  @P1 IMAD R2, R43, 0x2000, R86 ;  /* 0x000020002b021824 */ /* 0x000fe200078e0256 */
[----:B------:R-:W-:Y:S06]  /*7050*/  @P0 BRA `(.L_x_123) ;  /* 0x00000000000c0947 */ /* 0x000fec0003800000 */
[----:B--2---:R-:W-:Y:S04]  /*7060*/  SHF.L.U32 R0, R77, 0x1f, RZ ;  /* 0x0000001f4d007819 */ /* 0x004fe800000006ff */
[----:B------:R-:W1:Y:S02]  /*7070*/  SYNCS.PHASECHK.TRANS64.TRYWAIT P0, [R3+URZ+0x50], R0 ;  /* 0x00005000030075a7 */ /* 0x000e6400080011ff */
[----:B-1----:R-:W-:Y:S05]  /*7080*/  @!P0 BRA `(.L_x_124) ;  /* 0x0000002800c48947 */ /* 0x002fea0003800000 */
.L_x_123:
[----:B------:R-:W-:Y:S05]  /*7090*/  BSYNC B0 ;  /* 0x0000000000007941 */ /* 0x000fea0003800000 */
.L_x_122:
[----:B------:R-:W-:Y:S02]  /*70a0*/  ISETP.NE.AND P0, PT, R90, RZ, PT ;  /* 0x000000ff5a00720c */ /* 0x000fe40003f05270 */
[----:B------:R-:W-:Y:S11]  /*70b0*/  IADD3 R43, PT, PT, R43, 0x1, RZ ;  /* 0x000000012b2b7810 */ /* 0x000ff60007ffe0ff */
[----:B------:R4:W1:Y:S04]  /*70c0*/  @P0 LDS.128 R56, [R6] ;  /* 0x0000000006380984 */ /* 0x0008680000000c00 */
[----:B------:R4:W1:Y:S04]  /*70d0*/  @P0 LDS.128 R52, [R5+0x10] ;  /* 0x0000100005340984 */ /* 0x0008680000000c00 */
[----:B------:R4:W1:Y:S04]  /*70e0*/  @P0 LDS.128 R48, [R4+0x20] ;  /* 0x0000200004300984 */ /* 0x0008680000000c00 */
[----:B------:R4:W1:Y:S02]  /*70f0*/  @P0 LDS.128 R44, [R2+0x30] ;  /* 0x00003000022c0984 */ /* 0x0008640000000c00 */
.L_x_121:
[----:B------:R-:W-:Y:S05]  /*7100*/  BSYNC B1 ;  /* 0x0000000000017941 */ /* 0x000fea0003800000 */
.L_x_120:
[----:B-1----:R-:W-:Y:S05]  /*7110*/  VIADD R3, R34, 0x10 ;  /* 0x0000001022037836 */ /* 0x002fea0000000000 */
[----:B------:R-:W-:Y:S04]  /*7120*/  SHF.R.U32.HI R3, RZ, 0x15, R3 ;  /* 0x00000015ff037819 */ /* 0x000fe80000011603 */
[----:B------:R-:W-:Y:S11]  /*7130*/  LOP3.LUT P0, RZ, R3, 0x3, R72, 0x48, !PT ;  /* 0x0000000303ff7812 */ /* 0x000ff60007804848 */
[----:B------:R-:W-:Y:S02]  /*7140*/  @!UPT UIADD3 URZ, UPT, UPT, URZ, URZ, URZ ;  /* 0x000000fffffff290 */ /* 0x000fe4000fffe0ff */
[----:B------:R-:W-:Y:S05]  /*7150*/  @!P0 BRA `(.L_x_125) ;  /* 0x0000000000408947 */ /* 0x000fea0003800000 */
[----:B------:R-:W1:Y:S01]  /*7160*/  LDCU.64 UR8, c[0x4][0x70] ;  /* 0x01000e00ff0877ac */ /* 0x000e620008000a00 */
[----:B------:R-:W-:Y:S01]  /*7170*/  MOV R3, 0x0 ;  /* 0x0000000000037802 */ /* 0x000fe20000000f00 */
[----:B------:R-:W-:Y:S02]  /*7180*/  HFMA2 R12, -RZ, RZ, 0, 5.9604644775390625e-08 ;  /* 0x00000001ff0c7431 */ /* 0x000fe400000001ff */
[----:B------:R-:W-:Y:S02]  /*7190*/  IMAD.MOV.U32 R8, RZ, RZ, 0x192 ;  /* 0x00000192ff087424 */ /* 0x000fe400078e00ff */
[----:B------:R-:W-:Y:S01]  /*71a0*/  IMAD.MOV.U32 R13, RZ, RZ, RZ ;  /* 0x000000ffff0d7224 */ /* 0x000fe200078e00ff */
[----:B------:R-:W5:Y:S01]  /*71b0*/  LDCU.64 UR6, c[0x4][0x78] ;  /* 0x01000f00ff0677ac */ /* 0x000f620008000a00 */
[----:B----4-:R-:W4:Y:S01]  /*71c0*/  LDC.64 R2, c[0x4][R3] ;  /* 0x0100000003027b82 */ /* 0x010f220000000a00 */
[----:B------:R-:W2:Y:S01]  /*71d0*/  LDCU.64 UR4, c[0x4][0x10] ;  /* 0x01000200ff0477ac */ /* 0x000ea20008000a00 */
[----:B-1----:R-:W-:Y:S01]  /*71e0*/  MOV R5, UR9 ;  /* 0x0000000900057c02 */ /* 0x002fe20008000f00 */
[----:B------:R-:W-:Y:S01]  /*71f0*/  IMAD.U32 R4, RZ, RZ, UR8 ;  /* 0x00000008ff047e24 */ /* 0x000fe2000f8e00ff */
[----:B-----5:R-:W-:Y:S01]  /*7200*/  MOV R7, UR7 ;  /* 0x0000000700077c02 */ /* 0x020fe20008000f00 */
[----:B------:R-:W-:Y:S01]  /*7210*/  IMAD.U32 R6, RZ, RZ, UR6 ;  /* 0x00000006ff067e24 */ /* 0x000fe2000f8e00ff */
[----:B--2---:R-:W-:Y:S01]  /*7220*/  MOV R11, UR5 ;  /* 0x00000005000b7c02 */ /* 0x004fe20008000f00 */
[----:B------:R-:W-:Y:S02]  /*7230*/  IMAD.U32 R10, RZ, RZ, UR4 ;  /* 0x00000004ff0a7e24 */ /* 0x000fe4000f8e00ff */
[----:B------:R-:W-:Y:S07]  /*7240*/  LEPC R20, `(.L_x_125) ;  /* 0x000000001014794e */ /* 0x000fee0000000000 */
[----:B---34-:R-:W-:Y:S05]  /*7250*/  CALL.ABS.NOINC R2 ;  /* 0x0000000002007343 */ /* 0x018fea0003c00000 */
.L_x_125:
[----:B------:R-:W-:Y:S01]  /*7260*/  LOP3.LUT R20, R56, 0xffffe000, RZ, 0xc0, !PT ;  /* 0xffffe00038147812 */ /* 0x000fe200078ec0ff */
[----:B------:R-:W-:Y:S05]  /*7270*/  WARPSYNC.ALL ;  /* 0x0000000000007948 */ /* 0x000fea0003800000 */
[----:B------:R-:W-:Y:S01]  /*7280*/  R2UR UR4, R34 ;  /* 0x00000000220472ca */ /* 0x000fe200000e0000 */
[----:B------:R-:W-:Y:S01]  /*7290*/  IMAD.U32 R92, RZ, RZ, UR51 ;  /* 0x00000033ff5c7e24 */ /* 0x000fe2000f8e00ff */
[----:B------:R-:W-:Y:S01]  /*72a0*/  LOP3.LUT R21, R57, 0xffffe000, RZ, 0xc0, !PT ;  /* 0xffffe00039157812 */ /* 0x000fe200078ec0ff */
[----:B------:R-:W-:Y:S01]  /*72b0*/  IMAD.U32 R91, RZ, RZ, UR37 ;  /* 0x00000025ff5b7e24 */ /* 0x000fe2000f8e00ff */
[----:B------:R-:W-:Y:S01]  /*72c0*/  LOP3.LUT R40, R59, 0xffffe000, RZ, 0xc0, !PT ;  /* 0xffffe0003b287812 */ /* 0x000fe200078ec0ff */
[----:B------:R-:W-:Y:S01]  /*72d0*/  BSSY.RECONVERGENT B0, `(.L_x_126) ;  /* 0x0000060000007945 */ /* 0x000fe20003800200 */
[----:B------:R-:W-:Y:S02]  /*72e0*/  LOP3.LUT R41, R52, 0xffffe000, RZ, 0xc0, !PT ;  /* 0xffffe00034297812 */ /* 0x000fe400078ec0ff */
[----:B------:R-:W-:Y:S02]  /*72f0*/  LOP3.LUT R42, R53, 0xffffe000, RZ, 0xc0, !PT ;  /* 0xffffe000352a7812 */ /* 0x000fe400078ec0ff */
[----:B------:R-:W-:Y:S02]  /*7300*/  ISETP.NE.AND P6, PT, R87, RZ, PT ;  /* 0x000000ff5700720c */ /* 0x000fe40003fc5270 */
[----:B------:R-:W-:Y:S01]  /*7310*/  ISETP.NE.AND P0, PT, R82, RZ, PT ;  /* 0x000000ff5200720c */ /* 0x000fe20003f05270 */
[----:B----4-:R-:W2:Y:S10]  /*7320*/  LDTM.x16 R4, tmem[UR4+0x10] ;  /* 0x00001004000479ee */ /* 0x010eb40008240000 */
[----:B------:R-:W-:Y:S02]  /*7330*/  @P6 LEA R92, R92, UR48, 0x3 ;  /* 0x000000305c5c6c11 */ /* 0x000fe4000f8e18ff */
[----:B------:R-:W-:Y:S03]  /*7340*/  @P6 SHF.L.U32 R93, R77, 0x1f, RZ ;  /* 0x0000001f4d5d6819 */ /* 0x000fe600000006ff */
[----:B------:R-:W-:Y:S05]  /*7350*/  @P6 VIADD R92, R92, 0x70 ;  /* 0x000000705c5c6836 */ /* 0x000fea0000000000 */
[----:B------:R-:W-:Y:S02]  /*7360*/  @P6 PRMT R91, R91, 0x654, R92 ;  /* 0x000006545b5b6816 */ /* 0x000fe4000000005c */
[----:B------:R-:W-:Y:S01]  /*7370*/  LEA R92, R43, UR48, 0x3 ;  /* 0x000000302b5c7c11 */ /* 0x000fe2000f8e18ff */
[C---:B--2---:R-:W-:Y:S01]  /*7380*/  FMUL R0, R32.reuse, R4 ;  /* 0x0000000420007220 */ /* 0x044fe20000400000 */
[C---:B------:R-:W-:Y:S01]  /*7390*/  FMUL R2, R32.reuse, R5 ;  /* 0x0000000520027220 */ /* 0x040fe20000400000 */
[C---:B------:R-:W-:Y:S01]  /*73a0*/  FMUL R3, R32.reuse, R6 ;  /* 0x0000000620037220 */ /* 0x040fe20000400000 */
[----:B------:R-:W-:Y:S01]  /*73b0*/  FMUL R7, R32, R7 ;  /* 0x0000000720077220 */ /* 0x000fe20000400000 */
[C---:B------:R-:W-:Y:S01]  /*73c0*/  FFMA R36, R35.reuse, R20, R0 ;  /* 0x0000001423247223 */ /* 0x040fe20000000000 */
[----:B------:R-:W-:Y:S01]  /*73d0*/  LOP3.LUT R20, R58, 0xffffe000, RZ, 0xc0, !PT ;  /* 0xffffe0003a147812 */ /* 0x000fe200078ec0ff */
[C---:B------:R-:W-:Y:S01]  /*73e0*/  FFMA R37, R35.reuse, R21, R2 ;  /* 0x0000001523257223 */ /* 0x040fe20000000002 */
[----:B------:R-:W-:Y:S01]  /*73f0*/  LOP3.LUT R21, R48, 0xffffe000, RZ, 0xc0, !PT ;  /* 0xffffe00030157812 */ /* 0x000fe200078ec0ff */
[----:B------:R-:W-:Y:S01]  /*7400*/  FMUL R4, R32, R8 ;  /* 0x0000000820047220 */ /* 0x000fe20000400000 */
[----:B------:R-:W-:Y:S01]  /*7410*/  F2FP.TF32.F32.PACK_B R36, R36 ;  /* 0x00000024ff24723e */ /* 0x000fe200024050ff */
[C---:B------:R-:W-:Y:S01]  /*7420*/  FFMA R38, R35.reuse, R20, R3 ;  /* 0x0000001423267223 */ /* 0x040fe20000000003 */
[----:B------:R-:W-:Y:S01]  /*7430*/  LOP3.LUT R20, R54, 0xffffe000, RZ, 0xc0, !PT ;  /* 0xffffe00036147812 */ /* 0x000fe200078ec0ff */
[----:B------:R-:W-:Y:S01]  /*7440*/  FFMA R39, R35, R40, R7 ;  /* 0x0000002823277223 */ /* 0x000fe20000000007 */
[----:B------:R-:W-:Y:S01]  /*7450*/  LOP3.LUT R40, R55, 0xffffe000, RZ, 0xc0, !PT ;  /* 0xffffe00037287812 */ /* 0x000fe200078ec0ff */
[C---:B------:R-:W-:Y:S01]  /*7460*/  FMUL R5, R32.reuse, R9 ;  /* 0x0000000920057220 */ /* 0x040fe20000400000 */
[C---:B------:R-:W-:Y:S01]  /*7470*/  FMUL R6, R32.reuse, R10 ;  /* 0x0000000a20067220 */ /* 0x040fe20000400000 */
[C---:B------:R-:W-:Y:S01]  /*7480*/  FMUL R11, R32.reuse, R11 ;  /* 0x0000000b200b7220 */ /* 0x040fe20000400000 */
[----:B------:R-:W-:Y:S01]  /*7490*/  F2FP.TF32.F32.PACK_B R37, R37 ;  /* 0x00000025ff25723e */ /* 0x000fe200024050ff */
[C---:B------:R-:W-:Y:S01]  /*74a0*/  FFMA R4, R35.reuse, R41, R4 ;  /* 0x0000002923047223 */ /* 0x040fe20000000004 */
[----:B------:R-:W-:Y:S01]  /*74b0*/  F2FP.TF32.F32.PACK_B R38, R38 ;  /* 0x00000026ff26723e */ /* 0x000fe200024050ff */
[C---:B------:R-:W-:Y:S01]  /*74c0*/  FFMA R5, R35.reuse, R42, R5 ;  /* 0x0000002a23057223 */ /* 0x040fe20000000005 */
[----:B------:R-:W-:Y:S01]  /*74d0*/  F2FP.TF32.F32.PACK_B R39, R39 ;  /* 0x00000027ff27723e */ /* 0x000fe200024050ff */
[C---:B------:R-:W-:Y:S01]  /*74e0*/  FFMA R6, R35.reuse, R20, R6 ;  /* 0x0000001423067223 */ /* 0x040fe20000000006 */
[----:B------:R-:W-:Y:S01]  /*74f0*/  FFMA R7, R35, R40, R11 ;  /* 0x0000002823077223 */ /* 0x000fe2000000000b */
        /* <DEDUP_REMOVED lines=47> */
[----:B------:R-:W-:Y:S02]  /*77f0*/  UIADD3 UR12, UP0, UPT, UR52, 0x680, URZ ;  /* 0x00000680340c7890 */ /* 0x000fe4000ff1e0ff */
[----:B------:R-:W-:Y:S02]  /*7800*/  UIADD3 UR9, UPT, UPT, UR41, 0x10, URZ ;  /* 0x0000001029097890 */ /* 0x000fe4000fffe0ff */
[----:B------:R-:W-:Y:S02]  /*7810*/  UIADD3 UR8, UPT, UPT, UR48, 0x2200, URZ ;  /* 0x0000220030087890 */ /* 0x000fe4000fffe0ff */
[----:B------:R-:W-:Y:S01]  /*7820*/  UIADD3.X UR13, UPT, UPT, URZ, UR53, URZ, UP0, !UPT ;  /* 0x00000035ff0d7290 */ /* 0x000fe200087fe4ff */
[----:B------:R-:W-:Y:S01]  /*7830*/  UMOV UR10, UR42 ;  /* 0x0000002a000a7c82 */ /* 0x000fe20008000000 */
[----:B------:R-:W-:Y:S01]  /*7840*/  UMOV UR11, UR36 ;  /* 0x00000024000b7c82 */ /* 0x000fe20008000000 */
[----:B------:R-:W-:Y:S02]  /*7850*/  UIADD3 UR5, UPT, UPT, UR41, 0x50, URZ ;  /* 0x0000005029057890 */ /* 0x000fe4000fffe0ff */
[----:B------:R-:W-:Y:S01]  /*7860*/  UIADD3 UR4, UPT, UPT, UR48, 0x3200, URZ ;  /* 0x0000320030047890 */ /* 0x000fe2000fffe0ff */
[----:B------:R-:W-:Y:S03]  /*7870*/  UMOV UR6, UR42 ;  /* 0x0000002a00067c82 */ /* 0x000fe60008000000 */
[----:B------:R2:W-:Y:S01]  /*7880*/  UTMASTG.3D [UR8], [UR12] ;  /* 0x000000080c0073b5 */ /* 0x0005e20008010000 */
[----:B------:R-:W-:Y:S04]  /*7890*/  UMOV UR7, UR36 ;  /* 0x0000002400077c82 */ /* 0x000fe80008000000 */
[----:B------:R2:W-:Y:S01]  /*78a0*/  UTMASTG.3D [UR4], [UR12] ;  /* 0x000000040c0073b5 */ /* 0x0005e20008010000 */
[----:B------:R0:W-:Y:S01]  /*78b0*/  UTMACMDFLUSH ;  /* 0x00000000000079b7 */ /* 0x0001e20000000000 */
[----:B--2---:R-:W-:Y:S04]  /*78c0*/  DEPBAR.LE SB0, 0x1 ;  /* 0x000080400000791a */ /* 0x004fe80000000000 */
.L_x_127:
[----:B------:R-:W-:Y:S05]  /*78d0*/  BSYNC.RECONVERGENT B0 ;  /* 0x0000000000007941 */ /* 0x000fea0003800200 */
.L_x_126:
[----:B------:R-:W-:Y:S01]  /*78e0*/  BAR.SYNC.DEFER_BLOCKING 0x1, 0x80 ;  /* 0x0042000000007b1d */ /* 0x000fe20000010000 */
[----:B------:R-:W-:Y:S04]  /*78f0*/  UIADD3 UR40, UPT, UPT, UR51, 0x1, URZ ;  /* 0x0000000133287890 */ /* 0x000fe8000fffe0ff */
[----:B------:R-:W-:Y:S04]  /*7900*/  UISETP.NE.AND UP0, UPT, UR40, 0x4, UPT ;  /* 0x000000042800788c */ /* 0x000fe8000bf05270 */
[----:B------:R-:W-:Y:S01]  /*7910*/  USEL UR40, UR40, URZ, UP0 ;  /* 0x000000ff28287287 */ /* 0x000fe20008000000 */
[----:B------:R2:W-:Y:S01]  /*7920*/  @P6 SYNCS.ARRIVE.TRANS64.RED.A1T0 RZ, [R91+URZ], RZ ;  /* 0x000000ff5bff69a7 */ /* 0x0005e200081004ff */
[----:B------:R-:W-:Y:S01]  /*7930*/  BSSY B1, `(.L_x_128) ;  /* 0x0000017000017945 */ /* 0x000fe20003800000 */
[----:B------:R-:W4:Y:S02]  /*7940*/  @P6 SYNCS.PHASECHK.TRANS64.TRYWAIT P0, [R92+URZ+0x50], R93 ;  /* 0x0000505d5c0065a7 */ /* 0x000f2400080011ff */
[----:B----4-:R-:W-:Y:S01]  /*7950*/  @P6 SEL R89, RZ, 0x1, !P0 ;  /* 0x00000001ff596807 */ /* 0x010fe20004000000 */
[----:B--2---:R-:W-:Y:S06]  /*7960*/  @!P6 BRA `(.L_x_129) ;  /* 0x00000000004ce947 */ /* 0x004fec0003800000 */
        /* <DEDUP_REMOVED lines=9> */
[----:B------:R-:W-:Y:S04]  /*7a00*/  SHF.L.U32 R5, R77, 0x1f, RZ ;  /* 0x0000001f4d057819 */ /* 0x000fe800000006ff */
[----:B------:R-:W1:Y:S02]  /*7a10*/  SYNCS.PHASECHK.TRANS64.TRYWAIT P0, [R92+URZ+0x50], R5 ;  /* 0x000050055c0075a7 */ /* 0x000e6400080011ff */
[----:B-1----:R-:W-:Y:S05]  /*7a20*/  @!P0 BRA `(.L_x_132) ;  /* 0x0000002000708947 */ /* 0x002fea0003800000 */
.L_x_131:
[----:B------:R-:W-:Y:S05]  /*7a30*/  BSYNC B0 ;  /* 0x0000000000007941 */ /* 0x000fea0003800000 */
.L_x_130:
[----:B------:R-:W-:Y:S02]  /*7a40*/  ISETP.NE.AND P0, PT, R90, RZ, PT ;  /* 0x000000ff5a00720c */ /* 0x000fe40003f05270 */
[----:B------:R-:W-:Y:S11]  /*7a50*/  IADD3 R43, PT, PT, R43, 0x1, RZ ;  /* 0x000000012b2b7810 */ /* 0x000ff60007ffe0ff */
[----:B------:R2:W4:Y:S04]  /*7a60*/  @P0 LDS.128 R56, [R4] ;  /* 0x0000000004380984 */ /* 0x0005280000000c00 */
[----:B------:R2:W1:Y:S04]  /*7a70*/  @P0 LDS.128 R52, [R3+0x10] ;  /* 0x0000100003340984 */ /* 0x0004680000000c00 */
[----:B------:R2:W1:Y:S04]  /*7a80*/  @P0 LDS.128 R48, [R2+0x20] ;  /* 0x0000200002300984 */ /* 0x0004680000000c00 */
[----:B------:R2:W1:Y:S02]  /*7a90*/  @P0 LDS.128 R44, [R0+0x30] ;  /* 0x00003000002c0984 */ /* 0x0004640000000c00 */
.L_x_129:
[----:B------:R-:W-:Y:S05]  /*7aa0*/  BSYNC B1 ;  /* 0x0000000000017941 */ /* 0x000fea0003800000 */
.L_x_128:
[----:B--2---:R-:W-:Y:S05]  /*7ab0*/  VIADD R3, R34, 0x20 ;  /* 0x0000002022037836 */ /* 0x004fea0000000000 */
[----:B------:R-:W-:Y:S04]  /*7ac0*/  SHF.R.U32.HI R3, RZ, 0x15, R3 ;  /* 0x00000015ff037819 */ /* 0x000fe80000011603 */
[----:B------:R-:W-:Y:S11]  /*7ad0*/  LOP3.LUT P0, RZ, R3, 0x3, R72, 0x48, !PT ;  /* 0x0000000303ff7812 */ /* 0x000ff60007804848 */
[----:B------:R-:W-:Y:S02]  /*7ae0*/  @!UPT UIADD3 URZ, UPT, UPT, URZ, URZ, URZ ;  /* 0x000000fffffff290 */ /* 0x000fe4000fffe0ff */
[----:B------:R-:W-:Y:S05]  /*7af0*/  @!P0 BRA `(.L_x_133) ;  /* 0x0000000000408947 */ /* 0x000fea0003800000 */
[----:B------:R-:W2:Y:S01]  /*7b00*/  LDCU.64 UR8, c[0x4][0x70] ;  /* 0x01000e00ff0877ac */ /* 0x000ea20008000a00 */
[----:B------:R-:W-:Y:S01]  /*7b10*/  MOV R3, 0x0 ;  /* 0x0000000000037802 */ /* 0x000fe20000000f00 */
[----:B-1----:R-:W-:Y:S02]  /*7b20*/  HFMA2 R12, -RZ, RZ, 0, 5.9604644775390625e-08 ;  /* 0x00000001ff0c7431 */ /* 0x002fe400000001ff */
[----:B------:R-:W-:Y:S02]  /*7b30*/  IMAD.MOV.U32 R8, RZ, RZ, 0x192 ;  /* 0x00000192ff087424 */ /* 0x000fe400078e00ff */
[----:B------:R-:W-:Y:S01]  /*7b40*/  IMAD.MOV.U32 R13, RZ, RZ, RZ ;  /* 0x000000ffff0d7224 */ /* 0x000fe200078e00ff */
[----:B------:R-:W1:Y:S01]  /*7b50*/  LDCU.64 UR6, c[0x4][0x78] ;  /* 0x01000f00ff0677ac */ /* 0x000e620008000a00 */
[----:B------:R-:W3:Y:S01]  /*7b60*/  LDC.64 R2, c[0x4][R3] ;  /* 0x0100000003027b82 */ /* 0x000ee20000000a00 */
[----:B------:R-:W5:Y:S01]  /*7b70*/  LDCU.64 UR4, c[0x4][0x10] ;  /* 0x01000200ff0477ac */ /* 0x000f620008000a00 */
[----:B--2---:R-:W-:Y:S01]  /*7b80*/  MOV R5, UR9 ;  /* 0x0000000900057c02 */ /* 0x004fe20008000f00 */
[----:B------:R-:W-:Y:S01]  /*7b90*/  IMAD.U32 R4, RZ, RZ, UR8 ;  /* 0x00000008ff047e24 */ /* 0x000fe2000f8e00ff */
[----:B-1----:R-:W-:Y:S01]  /*7ba0*/  MOV R7, UR7 ;  /* 0x0000000700077c02 */ /* 0x002fe20008000f00 */
[----:B------:R-:W-:Y:S01]  /*7bb0*/  IMAD.U32 R6, RZ, RZ, UR6 ;  /* 0x00000006ff067e24 */ /* 0x000fe2000f8e00ff */
[----:B-----5:R-:W-:Y:S01]  /*7bc0*/  MOV R11, UR5 ;  /* 0x00000005000b7c02 */ /* 0x020fe20008000f00 */
[----:B------:R-:W-:Y:S02]  /*7bd0*/  IMAD.U32 R10, RZ, RZ, UR4 ;  /* 0x00000004ff0a7e24 */ /* 0x000fe4000f8e00ff */
[----:B------:R-:W-:Y:S07]  /*7be0*/  LEPC R20, `(.L_x_133) ;  /* 0x000000001014794e */ /* 0x000fee0000000000 */
[----:B---34-:R-:W-:Y:S05]  /*7bf0*/  CALL.ABS.NOINC R2 ;  /* 0x0000000002007343 */ /* 0x018fea0003c00000 */
.L_x_133:
[----:B----4-:R-:W-:Y:S01]  /*7c00*/  LOP3.LUT R20, R56, 0xffffe000, RZ, 0xc0, !PT ;  /* 0xffffe00038147812 */ /* 0x010fe200078ec0ff */
[----:B------:R-:W-:Y:S05]  /*7c10*/  WARPSYNC.ALL ;  /* 0x0000000000007948 */ /* 0x000fea0003800000 */
[----:B------:R-:W-:Y:S01]  /*7c20*/  R2UR UR4, R34 ;  /* 0x00000000220472ca */ /* 0x000fe200000e0000 */
[----:B-1----:R-:W-:Y:S01]  /*7c30*/  IMAD.U32 R92, RZ, RZ, UR40 ;  /* 0x00000028ff5c7e24 */ /* 0x002fe2000f8e00ff */
        /* <DEDUP_REMOVED lines=8> */
[----:B------:R-:W1:Y:S10]  /*7cc0*/  LDTM.x16 R4, tmem[UR4+0x20] ;  /* 0x00002004000479ee */ /* 0x000e740008240000 */
[----:B------:R-:W-:Y:S02]  /*7cd0*/  @P6 LEA R92, R92, UR48, 0x3 ;  /* 0x000000305c5c6c11 */ /* 0x000fe4000f8e18ff */
[----:B------:R-:W-:Y:S03]  /*7ce0*/  @P6 SHF.L.U32 R93, R77, 0x1f, RZ ;  /* 0x0000001f4d5d6819 */ /* 0x000fe600000006ff */
[----:B------:R-:W-:Y:S05]  /*7cf0*/  @P6 VIADD R92, R92, 0x70 ;  /* 0x000000705c5c6836 */ /* 0x000fea0000000000 */
[----:B------:R-:W-:Y:S02]  /*7d00*/  @P6 PRMT R91, R91, 0x654, R92 ;  /* 0x000006545b5b6816 */ /* 0x000fe4000000005c */
[----:B------:R-:W-:Y:S01]  /*7d10*/  LEA R92, R43, UR48, 0x3 ;  /* 0x000000302b5c7c11 */ /* 0x000fe2000f8e18ff */
[C---:B-1----:R-:W-:Y:S01]  /*7d20*/  FMUL R0, R32.reuse, R4 ;  /* 0x0000000420007220 */ /* 0x042fe20000400000 */
        /* <DEDUP_REMOVED lines=84> */
.L_x_135:
[----:B------:R-:W-:Y:S05]  /*8270*/  BSYNC.RECONVERGENT B0 ;  /* 0x0000000000007941 */ /* 0x000fea0003800200 */
.L_x_134:
        /* <DEDUP_REMOVED lines=13> */
[C---:B------:R-:W-:Y:S01]  /*8350*/  @P1 IMAD R3, R43.reuse, 0x2000, R80 ;  /* 0x000020002b031824 */ /* 0x040fe200078e0250 */
[C---:B------:R-:W-:Y:S01]  /*8360*/  @P1 LEA R0, R43.reuse, R78, 0xd ;  /* 0x0000004e2b001211 */ /* 0x040fe200078e68ff */
[C---:B------:R-:W-:Y:S02]  /*8370*/  @P1 IMAD R2, R43.reuse, 0x2000, R79 ;  /* 0x000020002b021824 */ /* 0x040fe400078e024f */
[----:B------:R-:W-:Y:S01]  /*8380*/  @P1 IMAD R43, R43, 0x2000, R86 ;  /* 0x000020002b2b1824 */ /* 0x000fe200078e0256 */
[----:B------:R-:W-:Y:S06]  /*8390*/  @P0 BRA `(.L_x_139) ;  /* 0x00000000000c0947 */ /* 0x000fec0003800000 */
[----:B-1----:R-:W-:Y:S04]  /*83a0*/  SHF.L.U32 R5, R77, 0x1f, RZ ;  /* 0x0000001f4d057819 */ /* 0x002fe800000006ff */
[----:B------:R-:W1:Y:S02]  /*83b0*/  SYNCS.PHASECHK.TRANS64.TRYWAIT P0, [R92+URZ+0x50], R5 ;  /* 0x000050055c0075a7 */ /* 0x000e6400080011ff */
[----:B-1----:R-:W-:Y:S05]  /*83c0*/  @!P0 BRA `(.L_x_140) ;  /* 0x00000018001c8947 */ /* 0x002fea0003800000 */
.L_x_139:
[----:B------:R-:W-:Y:S05]  /*83d0*/  BSYNC B0 ;  /* 0x0000000000007941 */ /* 0x000fea0003800000 */
.L_x_138:
[----:B------:R-:W-:Y:S11]  /*83e0*/  ISETP.NE.AND P0, PT, R90, RZ, PT ;  /* 0x000000ff5a00720c */ /* 0x000ff60003f05270 */
[----:B------:R-:W-:Y:S02]  /*83f0*/  @!UPT UIADD3 URZ, UPT, UPT, URZ, URZ, URZ ;  /* 0x000000fffffff290 */ /* 0x000fe4000fffe0ff */
[----:B------:R2:W4:Y:S04]  /*8400*/  @P0 LDS.128 R56, [R3] ;  /* 0x0000000003380984 */ /* 0x0005280000000c00 */
[----:B------:R2:W1:Y:S04]  /*8410*/  @P0 LDS.128 R52, [R2+0x10] ;  /* 0x0000100002340984 */ /* 0x0004680000000c00 */
[----:B------:R2:W1:Y:S04]  /*8420*/  @P0 LDS.128 R48, [R0+0x20] ;  /* 0x0000200000300984 */ /* 0x0004680000000c00 */
[----:B------:R2:W1:Y:S02]  /*8430*/  @P0 LDS.128 R44, [R43+0x30] ;  /* 0x000030002b2c0984 */ /* 0x0004640000000c00 */
.L_x_137:
[----:B------:R-:W-:Y:S05]  /*8440*/  BSYNC B1 ;  /* 0x0000000000017941 */ /* 0x000fea0003800000 */
.L_x_136:
        /* <DEDUP_REMOVED lines=21> */
.L_x_141:
[----:B------:R-:W-:Y:S01]  /*85a0*/  ISETP.NE.AND P0, PT, R82, RZ, PT ;  /* 0x000000ff5200720c */ /* 0x000fe20003f05270 */
[----:B------:R-:W-:Y:S05]  /*85b0*/  WARPSYNC.ALL ;  /* 0x0000000000007948 */ /* 0x000fea0003800000 */
[----:B------:R-:W-:Y:S01]  /*85c0*/  R2UR UR4, R34 ;  /* 0x00000000220472ca */ /* 0x000fe200000e0000 */
[----:B------:R-:W-:Y:S01]  /*85d0*/  VIADD R88, R88, 0xe0 ;  /* 0x000000e058587836 */ /* 0x000fe20000000000 */
[----:B----4-:R-:W-:Y:S01]  /*85e0*/  LOP3.LUT R0, R56, 0xffffe000, RZ, 0xc0, !PT ;  /* 0xffffe00038007812 */ /* 0x010fe200078ec0ff */
[----:B------:R-:W-:Y:S01]  /*85f0*/  BSSY.RECONVERGENT B0, `(.L_x_142) ;  /* 0x000005e000007945 */ /* 0x000fe20003800200 */
[----:B------:R-:W-:Y:S02]  /*8600*/  LOP3.LUT R2, R57, 0xffffe000, RZ, 0xc0, !PT ;  /* 0xffffe00039027812 */ /* 0x000fe400078ec0ff */
[----:B------:R-:W-:Y:S02]  /*8610*/  LOP3.LUT R3, R58, 0xffffe000, RZ, 0xc0, !PT ;  /* 0xffffe0003a037812 */ /* 0x000fe400078ec0ff */
[----:B------:R-:W-:Y:S02]  /*8620*/  LOP3.LUT R20, R59, 0xffffe000, RZ, 0xc0, !PT ;  /* 0xffffe0003b147812 */ /* 0x000fe400078ec0ff */
[----:B-1----:R-:W-:Y:S02]  /*8630*/  LOP3.LUT R21, R52, 0xffffe000, RZ, 0xc0, !PT ;  /* 0xffffe00034157812 */ /* 0x002fe400078ec0ff */
[----:B------:R-:W-:Y:S01]  /*8640*/  LOP3.LUT R36, R53, 0xffffe000, RZ, 0xc0, !PT ;  /* 0xffffe00035247812 */ /* 0x000fe200078ec0ff */
[----:B------:R-:W1:Y:S01]  /*8650*/  LDTM.x16 R4, tmem[UR4+0x30] ;  /* 0x00003004000479ee */ /* 0x000e620008240000 */
[----:B------:R-:W-:Y:S01]  /*8660*/  LOP3.LUT R37, R54, 0xffffe000, RZ, 0xc0, !PT ;  /* 0xffffe00036257812 */ /* 0x000fe200078ec0ff */
[----:B------:R-:W-:Y:S01]  /*8670*/  NOP ;  /* 0x0000000000007918 */ /* 0x000fe20000000000 */
[----:B------:R-:W-:Y:S02]  /*8680*/  LOP3.LUT R38, R55, 0xffffe000, RZ, 0xc0, !PT ;  /* 0xffffe00037267812 */ /* 0x000fe400078ec0ff */
[----:B------:R-:W-:Y:S02]  /*8690*/  LOP3.LUT R88, R88, 0xfefffff8, RZ, 0xc0, !PT ;  /* 0xfefffff858587812 */ /* 0x000fe400078ec0ff */
[----:B------:R-:W-:Y:S02]  /*86a0*/  LOP3.LUT R39, R48, 0xffffe000, RZ, 0xc0, !PT ;  /* 0xffffe00030277812 */ /* 0x000fe400078ec0ff */
[----:B------:R-:W-:Y:S01]  /*86b0*/  LOP3.LUT R40, R49, 0xffffe000, RZ, 0xc0, !PT ;  /* 0xffffe00031287812 */ /* 0x000fe200078ec0ff */
[----:B-1----:R1:W-:Y:S01]  /*86c0*/  SYNCS.ARRIVE.TRANS64.RED.A1T0 RZ, [R88+URZ], RZ ;  /* 0x000000ff58ff79a7 */ /* 0x0023e200081004ff */
[----:B------:R-:W-:Y:S02]  /*86d0*/  LOP3.LUT R41, R50, 0xffffe000, RZ, 0xc0, !PT ;  /* 0xffffe00032297812 */ /* 0x000fe400078ec0ff */
[----:B------:R-:W-:Y:S02]  /*86e0*/  LOP3.LUT R42, R51, 0xffffe000, RZ, 0xc0, !PT ;  /* 0xffffe000332a7812 */ /* 0x000fe400078ec0ff */
[----:B------:R-:W-:Y:S02]  /*86f0*/  LOP3.LUT R43, R44, 0xffffe000, RZ, 0xc0, !PT ;  /* 0xffffe0002c2b7812 */ /* 0x000fe400078ec0ff */
[----:B------:R-:W-:Y:S02]  /*8700*/  LOP3.LUT R44, R45, 0xffffe000, RZ, 0xc0, !PT ;  /* 0xffffe0002d2c7812 */ /* 0x000fe400078ec0ff */
[----:B------:R-:W-:Y:S02]  /*8710*/  LOP3.LUT R45, R46, 0xffffe000, RZ, 0xc0, !PT ;  /* 0xffffe0002e2d7812 */ /* 0x000fe400078ec0ff */
[----:B------:R-:W-:Y:S01]  /*8720*/  LOP3.LUT R46, R47, 0xffffe000, RZ, 0xc0, !PT ;  /* 0xffffe0002f2e7812 */ /* 0x000fe200078ec0ff */
[C---:B------:R-:W-:Y:S01]  /*8730*/  FMUL R4, R32.reuse, R4 ;  /* 0x0000000420047220 */ /* 0x040fe20000400000 */
[C---:B------:R-:W-:Y:S01]  /*8740*/  FMUL R5, R32.reuse, R5 ;  /* 0x0000000520057220 */ /* 0x040fe20000400000 */
[C---:B------:R-:W-:Y:S01]  /*8750*/  FMUL R6, R32.reuse, R6 ;  /* 0x0000000620067220 */ /* 0x040fe20000400000 */
[C---:B------:R-:W-:Y:S01]  /*8760*/  FMUL R7, R32.reuse, R7 ;  /* 0x0000000720077220 */ /* 0x040fe20000400000 */
[C---:B------:R-:W-:Y:S01]  /*8770*/  FFMA R4, R35.reuse, R0, R4 ;  /* 0x0000000023047223 */ /* 0x040fe20000000004 */
[C---:B------:R-:W-:Y:S01]  /*8780*/  FFMA R5, R35.reuse, R2, R5 ;  /* 0x0000000223057223 */ /* 0x040fe20000000005 */
[C---:B------:R-:W-:Y:S01]  /*8790*/  FFMA R6, R35.reuse, R3, R6 ;  /* 0x0000000323067223 */ /* 0x040fe20000000006 */
[C---:B------:R-:W-:Y:S01]  /*87a0*/  FFMA R7, R35.reuse, R20, R7 ;  /* 0x0000001423077223 */ /* 0x040fe20000000007 */
[C---:B------:R-:W-:Y:S01]  /*87b0*/  FMUL R8, R32.reuse, R8 ;  /* 0x0000000820087220 */ /* 0x040fe20000400000 */
        /* <DEDUP_REMOVED lines=9> */
[----:B------:R-:W-:Y:S01]  /*8850*/  F2FP.TF32.F32.PACK_B R7, R7 ;  /* 0x00000007ff07723e */ /* 0x000fe200024050ff */
[C---:B------:R-:W-:Y:S01]  /*8860*/  FFMA R11, R35.reuse, R38, R11 ;  /* 0x00000026230b7223 */ /* 0x040fe2000000000b */
[C---:B------:R-:W-:Y:S01]  /*8870*/  FMUL R12, R32.reuse, R12 ;  /* 0x0000000c200c7220 */ /* 0x040fe20000400000 */
[----:B------:R-:W-:Y:S01]  /*8880*/  F2FP.TF32.F32.PACK_B R8, R8 ;  /* 0x00000008ff08723e */ /* 0x000fe200024050ff */
[C---:B------:R-:W-:Y:S01]  /*8890*/  FMUL R13, R32.reuse, R13 ;  /* 0x0000000d200d7220 */ /* 0x040fe20000400000 */
[----:B------:R1:W-:Y:S01]  /*88a0*/  STS.128 [R80+0x6000], R4 ;  /* 0x0060000450007388 */ /* 0x0003e20000000c00 */
        /* <DEDUP_REMOVED lines=8> */
[C---:B------:R-:W-:Y:S01]  /*8930*/  FFMA R15, R35.reuse, R42, R15 ;  /* 0x0000002a230f7223 */ /* 0x040fe2000000000f */
[C---:B------:R-:W-:Y:S01]  /*8940*/  FMUL R16, R32.reuse, R16 ;  /* 0x0000001020107220 */ /* 0x040fe20000400000 */
[----:B------:R-:W-:Y:S01]  /*8950*/  F2FP.TF32.F32.PACK_B R12, R12 ;  /* 0x0000000cff0c723e */ /* 0x000fe200024050ff */
[----:B------:R1:W-:Y:S01]  /*8960*/  STS.128 [R79+0x6010], R8 ;  /* 0x006010084f007388 */ /* 0x0003e20000000c00 */
[C---:B------:R-:W-:Y:S01]  /*8970*/  FMUL R17, R32.reuse, R17 ;  /* 0x0000001120117220 */ /* 0x040fe20000400000 */
[C---:B------:R-:W-:Y:S01]  /*8980*/  FMUL R18, R32.reuse, R18 ;  /* 0x0000001220127220 */ /* 0x040fe20000400000 */
[----:B------:R-:W-:Y:S01]  /*8990*/  FMUL R19, R32, R19 ;  /* 0x0000001320137220 */ /* 0x000fe20000400000 */
[----:B------:R-:W-:Y:S01]  /*89a0*/  F2FP.TF32.F32.PACK_B R13, R13 ;  /* 0x0000000dff0d723e */ /* 0x000fe200024050ff */
[C---:B------:R-:W-:Y:S01]  /*89b0*/  FFMA R16, R35.reuse, R43, R16 ;  /* 0x0000002b23107223 */ /* 0x040fe20000000010 */
[----:B------:R-:W-:Y:S01]  /*89c0*/  F2FP.TF32.F32.PACK_B R14, R14 ;  /* 0x0000000eff0e723e */ /* 0x000fe200024050ff */
[C---:B------:R-:W-:Y:S01]  /*89d0*/  FFMA R17, R35.reuse, R44, R17 ;  /* 0x0000002c23117223 */ /* 0x040fe20000000011 */
[----:B------:R-:W-:Y:S01]  /*89e0*/  F2FP.TF32.F32.PACK_B R15, R15 ;  /* 0x0000000fff0f723e */ /* 0x000fe200024050ff */
[C---:B------:R-:W-:Y:S01]  /*89f0*/  FFMA R18, R35.reuse, R45, R18 ;  /* 0x0000002d23127223 */ /* 0x040fe20000000012 */
[----:B------:R-:W-:Y:S01]  /*8a00*/  FFMA R19, R35, R46, R19 ;  /* 0x0000002e23137223 */ /* 0x000fe20000000013 */
[----:B------:R-:W-:Y:S02]  /*8a10*/  F2FP.TF32.F32.PACK_B R16, R16 ;  /* 0x00000010ff10723e */ /* 0x000fe400024050ff */
[----:B------:R1:W-:Y:S01]  /*8a20*/  STS.128 [R78+0x6020], R12 ;  /* 0x0060200c4e007388 */ /* 0x0003e20000000c00 */
[----:B------:R-:W-:Y:S02]  /*8a30*/  F2FP.TF32.F32.PACK_B R17, R17 ;  /* 0x00000011ff11723e */ /* 0x000fe400024050ff */
        /* <DEDUP_REMOVED lines=25> */
.L_x_143:
[----:B------:R-:W-:Y:S05]  /*8bd0*/  BSYNC.RECONVERGENT B0 ;  /* 0x0000000000007941 */ /* 0x000fea0003800200 */
.L_x_142:
[----:B------:R-:W-:Y:S01]  /*8be0*/  BAR.SYNC.DEFER_BLOCKING 0x1, 0x80 ;  /* 0x0042000000007b1d */ /* 0x000fe20000010000 */
[----:B------:R-:W-:Y:S01]  /*8bf0*/  UISETP.NE.AND UP0, UPT, UR49, -0x4, UPT ;  /* 0xfffffffc3100788c */ /* 0x000fe2000bf05270 */
[----:B------:R-:W-:Y:S08]  /*8c00*/  IADD3 R0, PT, PT, R30, 0x1, RZ ;  /* 0x000000011e007810 */ /* 0x000ff00007ffe0ff */
[----:B------:R-:W-:Y:S05]  /*8c10*/  BRA.U !UP0, `(.L_x_144) ;  /* 0x0000000108287547 */ /* 0x000fea000b800000 */
[----:B------:R-:W-:Y:S01]  /*8c20*/  ISETP.NE.AND P0, PT, R87, RZ, PT ;  /* 0x000000ff5700720c */ /* 0x000fe20003f05270 */
[----:B------:R-:W-:Y:S01]  /*8c30*/  IMAD.U32 R3, RZ, RZ, UR51 ;  /* 0x00000033ff037e24 */ /* 0x000fe2000f8e00ff */
[----:B------:R-:W-:Y:S01]  /*8c40*/  UIADD3 UR51, UPT, UPT, UR51, 0x1, URZ ;  /* 0x0000000133337890 */ /* 0x000fe2000fffe0ff */
[----:B------:R-:W-:Y:S03]  /*8c50*/  IMAD.U32 R2, RZ, RZ, UR37 ;  /* 0x00000025ff027e24 */ /* 0x000fe6000f8e00ff */
[----:B------:R-:W-:Y:S04]  /*8c60*/  UISETP.NE.AND UP0, UPT, UR51, 0x4, UPT ;  /* 0x000000043300788c */ /* 0x000fe8000bf05270 */
[----:B------:R-:W-:Y:S03]  /*8c70*/  USEL UR51, UR51, URZ, UP0 ;  /* 0x000000ff33337287 */ /* 0x000fe60008000000 */
[----:B------:R-:W-:Y:S05]  /*8c80*/  @P0 LEA R3, R3, UR48, 0x3 ;  /* 0x0000003003030c11 */ /* 0x000fea000f8e18ff */
[----:B------:R-:W-:Y:S05]  /*8c90*/  @P0 VIADD R3, R3, 0x70 ;  /* 0x0000007003030836 */ /* 0x000fea0000000000 */
[----:B------:R-:W-:Y:S04]  /*8ca0*/  @P0 PRMT R2, R2, 0x654, R3 ;  /* 0x0000065402020816 */ /* 0x000fe80000000003 */
[----:B------:R2:W-:Y:S03]  /*8cb0*/  @P0 SYNCS.ARRIVE.TRANS64.RED.A1T0 RZ, [R2+URZ], RZ ;  /* 0x000000ff02ff09a7 */ /* 0x0005e600081004ff */
.L_x_144:
[----:B------:R-:W-:Y:S01]  /*8cc0*/  ISETP.NE.AND P2, PT, R83, RZ, PT ;  /* 0x000000ff5300720c */ /* 0x000fe20003f45270 */
[----:B------:R-:W-:Y:S01]  /*8cd0*/  UIADD3 UR49, UPT, UPT, UR49, 0x4, URZ ;  /* 0x0000000431317890 */ /* 0x000fe2000fffe0ff */
[----:B------:R-:W-:Y:S01]  /*8ce0*/  ISETP.NE.AND P0, PT, R85, 0x2, PT ;  /* 0x000000025500780c */ /* 0x000fe20003f05270 */
[----:B------:R-:W-:Y:S01]  /*8cf0*/  IMAD.IADD R20, R29, 0x1, R66 ;  /* 0x000000011d147824 */ /* 0x000fe200078e0242 */
[----:B------:R-:W-:Y:S01]  /*8d00*/  ISETP.NE.AND P1, PT, R0, 0x4, PT ;  /* 0x000000040000780c */ /* 0x000fe20003f25270 */
[----:B------:R-:W-:Y:S01]  /*8d10*/  IMAD.IADD R21, R31, 0x1, R68 ;  /* 0x000000011f157824 */ /* 0x000fe200078e0244 */
[----:B--2---:R-:W-:Y:S02]  /*8d20*/  SEL R2, RZ, 0x1, P0 ;  /* 0x00000001ff027807 */ /* 0x004fe40000000000 */
[----:B------:R-:W-:Y:S02]  /*8d30*/  SEL R3, RZ, 0x1, P1 ;  /* 0x00000001ff037807 */ /* 0x000fe40000800000 */
[----:B------:R-:W-:Y:S02]  /*8d40*/  LOP3.LUT R75, R75, R2, RZ, 0x3c, !PT ;  /* 0x000000024b4b7212 */ /* 0x000fe400078e3cff */
[----:B------:R-:W-:Y:S02]  /*8d50*/  LOP3.LUT R76, R76, R3, RZ, 0x3c, !PT ;  /* 0x000000034c4c7212 */ /* 0x000fe400078e3cff */
[----:B------:R-:W-:Y:S02]  /*8d60*/  @P2 R2UR UR36, R74 ;  /* 0x000000004a2422ca */ /* 0x000fe400000e0000 */
[----:B------:R-:W-:Y:S02]  /*8d70*/  SEL R85, R85, RZ, P0 ;  /* 0x000000ff55557207 */ /* 0x000fe40000000000 */
[----:B------:R-:W-:Y:S01]  /*8d80*/  SEL R30, R0, RZ, P1 ;  /* 0x000000ff001e7207 */ /* 0x000fe20000800000 */
[----:B------:R-:W-:Y:S10]  /*8d90*/  @P2 BRA `(.L_x_145) ;  /* 0xffffffcc00082947 */ /* 0x000ff4000383ffff */
[----:B------:R-:W-:-:S09]  /*8da0*/  UISETP.NE.AND UP0, UPT, UR50, URZ, UPT ;  /* 0x000000ff3200728c */ /* 0x000fd2000bf05270 */
[----:B------:R-:W-:Y:S05]  /*8db0*/  BRA.U !UP0, `(.L_x_146) ;  /* 0x0000000108487547 */ /* 0x000fea000b800000 */
[----:B------:R-:W2:Y:S02]  /*8dc0*/  LDCU.64 UR4, c[0x0][0x890] ;  /* 0x00011200ff0477ac */ /* 0x000ea40008000a00 */
[----:B--2---:R-:W-:-:S04]  /*8dd0*/  UISETP.NE.U32.AND UP0, UPT, UR4, URZ, UPT ;  /* 0x000000ff0400728c */ /* 0x004fc8000bf05070 */
[----:B------:R-:W-:-:S09]  /*8de0*/  UISETP.NE.AND.EX UP0, UPT, UR5, URZ, UPT, UP0 ;  /* 0x000000ff0500728c */ /* 0x000fd2000bf05300 */
[----:B------:R-:W-:Y:S05]  /*8df0*/  BRA.U UP0, `(.L_x_147) ;  /* 0x00000001000c7547 */ /* 0x000fea000b800000 */
[----:B------:R-:W-:-:S13]  /*8e00*/  FSETP.NEU.AND P0, PT, R35, RZ, PT ;  /* 0x000000ff2300720b */ /* 0x000fda0003f0d000 */
[----:B------:R-:W-:Y:S05]  /*8e10*/  @!P0 EXIT ;  /* 0x000000000000894d */ /* 0x000fea0003800000 */
[----:B------:R-:W-:Y:S05]  /*8e20*/  BRA `(.L_x_146) ;  /* 0x00000000002c7947 */ /* 0x000fea0003800000 */
.L_x_147:
[----:B------:R-:W-:Y:S01]  /*8e30*/  ISETP.NE.AND P0, PT, R84, RZ, PT ;  /* 0x000000ff5400720c */ /* 0x000fe20003f05270 */
[----:B------:R-:W-:-:S12]  /*8e40*/  BSSY.RECONVERGENT B0, `(.L_x_146) ;  /* 0x0000009000007945 */ /* 0x000fd80003800200 */
[----:B------:R-:W-:Y:S05]  /*8e50*/  @P0 BRA `(.L_x_148) ;  /* 0x0000000000140947 */ /* 0x000fea0003800000 */
[----:B------:R-:W2:Y:S02]  /*8e60*/  LDCU.64 UR4, c[0x0][0x888] ;  /* 0x00011100ff0477ac */ /* 0x000ea40008000a00 */
[----:B--2---:R-:W-:-:S04]  /*8e70*/  ISETP.NE.U32.AND P0, PT, RZ, UR4, PT ;  /* 0x00000004ff007c0c */ /* 0x004fc8000bf05070 */
[----:B------:R-:W-:-:S13]  /*8e80*/  ISETP.NE.AND.EX P0, PT, RZ, UR5, PT, P0 ;  /* 0x00000005ff007c0c */ /* 0x000fda000bf05300 */
[----:B------:R-:W-:Y:S05]  /*8e90*/  @!P0 EXIT ;  /* 0x000000000000894d */ /* 0x000fea0003800000 */
[----:B------:R-:W-:Y:S05]  /*8ea0*/  BRA `(.L_x_149) ;  /* 0x0000000000087947 */ /* 0x000fea0003800000 */
.L_x_148:
[----:B------:R-:W-:-:S13]  /*8eb0*/  FSETP.NEU.AND P0, PT, R35, RZ, PT ;  /* 0x000000ff2300720b */ /* 0x000fda0003f0d000 */
[----:B------:R-:W-:Y:S05]  /*8ec0*/  @!P0 EXIT ;  /* 0x000000000000894d */ /* 0x000fea0003800000 */
.L_x_149:
[----:B------:R-:W-:Y:S05]  /*8ed0*/  BSYNC.RECONVERGENT B0 ;  /* 0x0000000000007941 */ /* 0x000fea0003800200 */
.L_x_146:
[----:B------:R-:W-:Y:S01]  /*8ee0*/  ULEA UR4, UR51, UR48, 0x3 ;  /* 0x0000003033047291 */ /* 0x000fe2000f8e18ff */
[----:B------:R-:W-:-:S04]  /*8ef0*/  DEPBAR.LE SB0, 0x0 ;  /* 0x000080000000791a */ /* 0x000fc80000000000 */
[----:B------:R-:W-:-:S04]  /*8f00*/  UIADD3 UR4, UPT, UPT, UR4, 0x70, URZ ;  /* 0x0000007004047890 */ /* 0x000fc8000fffe0ff */
[----:B------:R-:W-:-:S09]  /*8f10*/  UPRMT UR4, UR37, 0x654, UR4 ;  /* 0x0000065425047896 */ /* 0x000fd20008000004 */
[----:B------:R-:W-:Y:S01]  /*8f20*/  SYNCS.ARRIVE.TRANS64.RED.A1T0 RZ, [UR4], RZ ;  /* 0x000000ffffff79a7 */ /* 0x000fe20008100404 */
[----:B------:R-:W-:Y:S05]  /*8f30*/  EXIT ;  /* 0x000000000000794d */ /* 0x000fea0003800000 */
.L_x_24:
[----:B--2---:R2:W4:Y:S02]  /*8f40*/  SYNCS.PHASECHK.TRANS64.TRYWAIT P0, [R3+URZ+0x110], R2 ;  /* 0x00011002030075a7 */ /* 0x00452400080011ff */
[----:B----4-:R-:W-:Y:S05]  /*8f50*/  @!P0 NANOSLEEP.SYNCS 0x989680 ;  /* 0x009896800000895d */ /* 0x010fea0003900000 */
[----:B------:R-:W4:Y:S02]  /*8f60*/  @!P0 SYNCS.PHASECHK.TRANS64 P0, [R3+URZ+0x110], R2 ;  /* 0x00011002030085a7 */ /* 0x000f2400080010ff */
[----:B----4-:R-:W-:Y:S05]  /*8f70*/  @!P0 BRA `(.L_x_24) ;  /* 0xfffffffc00f08947 */ /* 0x010fea000383ffff */
[----:B------:R-:W-:Y:S05]  /*8f80*/  BRA `(.L_x_150) ;  /* 0xffffff8800287947 */ /* 0x000fea000383ffff */
.L_x_27:
[----:B-1----:R-:W-:-:S07]  /*8f90*/  MOV R2, UR33 ;  /* 0x0000002100027c02 */ /* 0x002fce0008000f00 */
.L_x_151:
[----:B-1----:R1:W2:Y:S02]  /*8fa0*/  SYNCS.PHASECHK.TRANS64.TRYWAIT P0, [R2+URZ+0x28], R5 ;  /* 0x00002805020075a7 */ /* 0x0022a400080011ff */
[----:B--2---:R-:W-:Y:S05]  /*8fb0*/  @!P0 NANOSLEEP.SYNCS 0x989680 ;  /* 0x009896800000895d */ /* 0x004fea0003900000 */
[----:B------:R-:W2:Y:S02]  /*8fc0*/  @!P0 SYNCS.PHASECHK.TRANS64 P0, [R2+URZ+0x28], R5 ;  /* 0x00002805020085a7 */ /* 0x000ea400080010ff */
[----:B--2---:R-:W-:Y:S05]  /*8fd0*/  @!P0 BRA `(.L_x_151) ;  /* 0xfffffffc00f08947 */ /* 0x004fea000383ffff */
[----:B------:R-:W-:Y:S05]  /*8fe0*/  BRA `(.L_x_26) ;  /* 0xffffff88008c7947 */ /* 0x000fea000383ffff */
.L_x_34:
[----:B-1----:R-:W-:-:S07]  /*8ff0*/  MOV R2, UR33 ;  /* 0x0000002100027c02 */ /* 0x002fce0008000f00 */
.L_x_152:
[----:B-1----:R1:W2:Y:S02]  /*9000*/  SYNCS.PHASECHK.TRANS64.TRYWAIT P0, [R2+URZ+0x28], R5 ;  /* 0x00002805020075a7 */ /* 0x0022a400080011ff */
[----:B--2---:R-:W-:Y:S05]  /*9010*/  @!P0 NANOSLEEP.SYNCS 0x989680 ;  /* 0x009896800000895d */ /* 0x004fea0003900000 */
[----:B------:R-:W2:Y:S02]  /*9020*/  @!P0 SYNCS.PHASECHK.TRANS64 P0, [R2+URZ+0x28], R5 ;  /* 0x00002805020085a7 */ /* 0x000ea400080010ff */
[----:B--2---:R-:W-:Y:S05]  /*9030*/  @!P0 BRA `(.L_x_152) ;  /* 0xfffffffc00f08947 */ /* 0x004fea000383ffff */
[----:B------:R-:W-:Y:S05]  /*9040*/  BRA `(.L_x_33) ;  /* 0xffffff8c00747947 */ /* 0x000fea000383ffff */
.L_x_39:
[----:B-1----:R1:W2:Y:S02]  /*9050*/  SYNCS.PHASECHK.TRANS64.TRYWAIT P0, [R2+URZ+0xa0], R3 ;  /* 0x0000a003020075a7 */ /* 0x0022a400080011ff */
[----:B--2---:R-:W-:Y:S05]  /*9060*/  @!P0 NANOSLEEP.SYNCS 0x989680 ;  /* 0x009896800000895d */ /* 0x004fea0003900000 */
[----:B------:R-:W2:Y:S02]  /*9070*/  @!P0 SYNCS.PHASECHK.TRANS64 P0, [R2+URZ+0xa0], R3 ;  /* 0x0000a003020085a7 */ /* 0x000ea400080010ff */
[----:B--2---:R-:W-:Y:S05]  /*9080*/  @!P0 BRA `(.L_x_39) ;  /* 0xfffffffc00f08947 */ /* 0x004fea000383ffff */
[----:B------:R-:W-:Y:S05]  /*9090*/  BRA `(.L_x_153) ;  /* 0xffffff90003c7947 */ /* 0x000fea000383ffff */
.L_x_43:
[----:B---3--:R-:W-:-:S07]  /*90a0*/  MOV R0, UR4 ;  /* 0x0000000400007c02 */ /* 0x008fce0008000f00 */
.L_x_154:
[----:B-1----:R1:W2:Y:S02]  /*90b0*/  SYNCS.PHASECHK.TRANS64.TRYWAIT P0, [R0+URZ], R3 ;  /* 0x00000003000075a7 */ /* 0x0022a400080011ff */
[----:B--2---:R-:W-:Y:S05]  /*90c0*/  @!P0 NANOSLEEP.SYNCS 0x989680 ;  /* 0x009896800000895d */ /* 0x004fea0003900000 */
[----:B------:R-:W2:Y:S02]  /*90d0*/  @!P0 SYNCS.PHASECHK.TRANS64 P0, [R0+URZ], R3 ;  /* 0x00000003000085a7 */ /* 0x000ea400080010ff */
[----:B--2---:R-:W-:Y:S05]  /*90e0*/  @!P0 BRA `(.L_x_154) ;  /* 0xfffffffc00f08947 */ /* 0x004fea000383ffff */
[----:B------:R-:W-:Y:S05]  /*90f0*/  BRA `(.L_x_155) ;  /* 0xffffff9400ac7947 */ /* 0x000fea000383ffff */
.L_x_44:
[----:B---3--:R-:W-:-:S07]  /*9100*/  MOV R0, UR4 ;  /* 0x0000000400007c02 */ /* 0x008fce0008000f00 */
.L_x_156:
[----:B-1----:R1:W2:Y:S02]  /*9110*/  SYNCS.PHASECHK.TRANS64.TRYWAIT P0, [R0+URZ], R3 ;  /* 0x00000003000075a7 */ /* 0x0022a400080011ff */
[----:B--2---:R-:W-:Y:S05]  /*9120*/  @!P0 NANOSLEEP.SYNCS 0x989680 ;  /* 0x009896800000895d */ /* 0x004fea0003900000 */
[----:B------:R-:W2:Y:S02]  /*9130*/  @!P0 SYNCS.PHASECHK.TRANS64 P0, [R0+URZ], R3 ;  /* 0x00000003000085a7 */ /* 0x000ea400080010ff */
[----:B--2---:R-:W-:Y:S05]  /*9140*/  @!P0 BRA `(.L_x_156) ;  /* 0xfffffffc00f08947 */ /* 0x004fea000383ffff */
[----:B------:R-:W-:Y:S05]  /*9150*/  BRA `(.L_x_157) ;  /* 0xffffff9400b87947 */ /* 0x000fea000383ffff */
.L_x_45:
[----:B---3--:R-:W-:-:S07]  /*9160*/  MOV R0, UR4 ;  /* 0x0000000400007c02 */ /* 0x008fce0008000f00 */
.L_x_158:
[----:B-1----:R1:W2:Y:S02]  /*9170*/  SYNCS.PHASECHK.TRANS64.TRYWAIT P0, [R0+URZ], R3 ;  /* 0x00000003000075a7 */ /* 0x0022a400080011ff */
[----:B--2---:R-:W-:Y:S05]  /*9180*/  @!P0 NANOSLEEP.SYNCS 0x989680 ;  /* 0x009896800000895d */ /* 0x004fea0003900000 */
[----:B------:R-:W2:Y:S02]  /*9190*/  @!P0 SYNCS.PHASECHK.TRANS64 P0, [R0+URZ], R3 ;  /* 0x00000003000085a7 */ /* 0x000ea400080010ff */
[----:B--2---:R-:W-:Y:S05]  /*91a0*/  @!P0 BRA `(.L_x_158) ;  /* 0xfffffffc00f08947 */ /* 0x004fea000383ffff */
[----:B------:R-:W-:Y:S05]  /*91b0*/  BRA `(.L_x_159) ;  /* 0xffffff9400c47947 */ /* 0x000fea000383ffff */
.L_x_46:
[----:B---3--:R-:W-:-:S07]  /*91c0*/  MOV R0, UR4 ;  /* 0x0000000400007c02 */ /* 0x008fce0008000f00 */
.L_x_160:
[----:B-1----:R1:W2:Y:S02]  /*91d0*/  SYNCS.PHASECHK.TRANS64.TRYWAIT P0, [R0+URZ], R3 ;  /* 0x00000003000075a7 */ /* 0x0022a400080011ff */
[----:B--2---:R-:W-:Y:S05]  /*91e0*/  @!P0 NANOSLEEP.SYNCS 0x989680 ;  /* 0x009896800000895d */ /* 0x004fea0003900000 */
[----:B------:R-:W2:Y:S02]  /*91f0*/  @!P0 SYNCS.PHASECHK.TRANS64 P0, [R0+URZ], R3 ;  /* 0x00000003000085a7 */ /* 0x000ea400080010ff */
[----:B--2---:R-:W-:Y:S05]  /*9200*/  @!P0 BRA `(.L_x_160) ;  /* 0xfffffffc00f08947 */ /* 0x004fea000383ffff */
[----:B------:R-:W-:Y:S05]  /*9210*/  BRA `(.L_x_161) ;  /* 0xffffff9400d07947 */ /* 0x000fea000383ffff */
.L_x_49:
[----:B-1----:R1:W2:Y:S02]  /*9220*/  SYNCS.PHASECHK.TRANS64.TRYWAIT P0, [R0+URZ+0x100], R5 ;  /* 0x00010005000075a7 */ /* 0x0022a400080011ff */
[----:B--2---:R-:W-:Y:S05]  /*9230*/  @!P0 NANOSLEEP.SYNCS 0x989680 ;  /* 0x009896800000895d */ /* 0x004fea0003900000 */
[----:B------:R-:W2:Y:S02]  /*9240*/  @!P0 SYNCS.PHASECHK.TRANS64 P0, [R0+URZ+0x100], R5 ;  /* 0x00010005000085a7 */ /* 0x000ea400080010ff */
[----:B--2---:R-:W-:Y:S05]  /*9250*/  @!P0 BRA `(.L_x_49) ;  /* 0xfffffffc00f08947 */ /* 0x004fea000383ffff */
[----:B------:R-:W-:Y:S05]  /*9260*/  BRA `(.L_x_162) ;  /* 0xffffff9800307947 */ /* 0x000fea000383ffff */
.L_x_50:
[----:B------:R-:W-:-:S07]  /*9270*/  MOV R0, UR5 ;  /* 0x0000000500007c02 */ /* 0x000fce0008000f00 */
.L_x_163:
[----:B-1----:R1:W2:Y:S02]  /*9280*/  SYNCS.PHASECHK.TRANS64.TRYWAIT P0, [R0+URZ+0xb0], R7 ;  /* 0x0000b007000075a7 */ /* 0x0022a400080011ff */
[----:B--2---:R-:W-:Y:S05]  /*9290*/  @!P0 NANOSLEEP.SYNCS 0x989680 ;  /* 0x009896800000895d */ /* 0x004fea0003900000 */
[----:B------:R-:W2:Y:S02]  /*92a0*/  @!P0 SYNCS.PHASECHK.TRANS64 P0, [R0+URZ+0xb0], R7 ;  /* 0x0000b007000085a7 */ /* 0x000ea400080010ff */
[----:B--2---:R-:W-:Y:S05]  /*92b0*/  @!P0 BRA `(.L_x_163) ;  /* 0xfffffffc00f08947 */ /* 0x004fea000383ffff */
[----:B------:R-:W-:Y:S05]  /*92c0*/  BRA `(.L_x_164) ;  /* 0xffffff9800407947 */ /* 0x000fea000383ffff */
.L_x_51:
[----:B-1----:R1:W2:Y:S02]  /*92d0*/  SYNCS.PHASECHK.TRANS64.TRYWAIT P1, [R0+URZ+0xa0], R5 ;  /* 0x0000a005000075a7 */ /* 0x0022a400080211ff */
[----:B--2---:R-:W-:Y:S05]  /*92e0*/  @!P1 NANOSLEEP.SYNCS 0x989680 ;  /* 0x009896800000995d */ /* 0x004fea0003900000 */
[----:B------:R-:W2:Y:S02]  /*92f0*/  @!P1 SYNCS.PHASECHK.TRANS64 P1, [R0+URZ+0xa0], R5 ;  /* 0x0000a005000095a7 */ /* 0x000ea400080210ff */
[----:B--2---:R-:W-:Y:S05]  /*9300*/  @!P1 BRA `(.L_x_51) ;  /* 0xfffffffc00f09947 */ /* 0x004fea000383ffff */
[----:B------:R-:W-:Y:S05]  /*9310*/  BRA `(.L_x_165) ;  /* 0xffffff9800707947 */ /* 0x000fea000383ffff */
.L_x_54:
[----:B------:R-:W-:-:S07]  /*9320*/  MOV R0, UR5 ;  /* 0x0000000500007c02 */ /* 0x000fce0008000f00 */
.L_x_166:
[----:B-1----:R1:W2:Y:S02]  /*9330*/  SYNCS.PHASECHK.TRANS64.TRYWAIT P0, [R0+URZ+0xb0], R3 ;  /* 0x0000b003000075a7 */ /* 0x0022a400080011ff */
[----:B--2---:R-:W-:Y:S05]  /*9340*/  @!P0 NANOSLEEP.SYNCS 0x989680 ;  /* 0x009896800000895d */ /* 0x004fea0003900000 */
[----:B------:R-:W2:Y:S02]  /*9350*/  @!P0 SYNCS.PHASECHK.TRANS64 P0, [R0+URZ+0xb0], R3 ;  /* 0x0000b003000085a7 */ /* 0x000ea400080010ff */
[----:B--2---:R-:W-:Y:S05]  /*9360*/  @!P0 BRA `(.L_x_166) ;  /* 0xfffffffc00f08947 */ /* 0x004fea000383ffff */
[----:B------:R-:W-:Y:S05]  /*9370*/  BRA `(.L_x_53) ;  /* 0xffffff9800c47947 */ /* 0x000fea000383ffff */
.L_x_63:
[----:B-1----:R-:W-:-:S04]  /*9380*/  MOV R4, UR6 ;  /* 0x0000000600047c02 */ /* 0x002fc80008000f00 */
[----:B------:R1:W2:Y:S03]  /*9390*/  SYNCS.PHASECHK.TRANS64.TRYWAIT P0, [R4+URZ+0x8], R5 ;  /* 0x00000805040075a7 */ /* 0x0002a600080011ff */
[----:B--2---:R-:W-:Y:S05]  /*93a0*/  @!P0 NANOSLEEP.SYNCS 0x989680 ;  /* 0x009896800000895d */ /* 0x004fea0003900000 */
[----:B------:R-:W2:Y:S02]  /*93b0*/  @!P0 SYNCS.PHASECHK.TRANS64 P0, [R4+URZ+0x8], R5 ;  /* 0x00000805040085a7 */ /* 0x000ea400080010ff */
[----:B--2---:R-:W-:Y:S05]  /*93c0*/  @!P0 BRA `(.L_x_63) ;  /* 0xfffffffc00ec8947 */ /* 0x004fea000383ffff */
[----:B------:R-:W-:Y:S05]  /*93d0*/  BRA `(.L_x_62) ;  /* 0xffffff9c00787947 */ /* 0x000fea000383ffff */
.L_x_65:
[----:B------:R-:W-:Y:S01]  /*93e0*/  BSSY B0, `(.L_x_167) ;  /* 0x0000006000007945 */ /* 0x000fe20003800000 */
[----:B------:R-:W-:-:S07]  /*93f0*/  MOV R15, 0xffffffff ;  /* 0xffffffff000f7802 */ /* 0x000fce0000000f00 */
[----:B-1---5:R-:W-:Y:S05]  /*9400*/  WARPSYNC.COLLECTIVE R15, `(.L_x_168) ;  /* 0x000000000f0c7348 */ /* 0x022fea0003c00000 */
[----:B------:R-:W-:Y:S02]  /*9410*/  ELECT P6, UR79, PT ;  /* 0x00000000004f782f */ /* 0x000fe400038c0000 */
[----:B------:R-:W-:Y:S01]  /*9420*/  MOV R14, UR79 ;  /* 0x0000004f000e7c02 */ /* 0x000fe20008000f00 */
[----:B-1---5:R-:W-:Y:S10]  /*9430*/  ENDCOLLECTIVE ;  /* 0x000000000000791b */ /* 0x022ff40003800000 */
.L_x_168:
[----:B------:R-:W-:Y:S05]  /*9440*/  BSYNC B0 ;  /* 0x0000000000007941 */ /* 0x000fea0003800000 */
.L_x_167:
[----:B------:R-:W-:Y:S05]  /*9450*/  BRA `(.L_x_169) ;  /* 0xffffff9c00a87947 */ /* 0x000fea000383ffff */
.L_x_67:
[----:B-1----:R-:W-:-:S04]  /*9460*/  MOV R2, UR6 ;  /* 0x0000000600027c02 */ /* 0x002fc80008000f00 */
[----:B------:R1:W2:Y:S03]  /*9470*/  SYNCS.PHASECHK.TRANS64.TRYWAIT P0, [R2+URZ+0x8], R3 ;  /* 0x00000803020075a7 */ /* 0x0002a600080011ff */
[----:B--2---:R-:W-:Y:S05]  /*9480*/  @!P0 NANOSLEEP.SYNCS 0x989680 ;  /* 0x009896800000895d */ /* 0x004fea0003900000 */
[----:B------:R-:W2:Y:S02]  /*9490*/  @!P0 SYNCS.PHASECHK.TRANS64 P0, [R2+URZ+0x8], R3 ;  /* 0x00000803020085a7 */ /* 0x000ea400080010ff */
[----:B--2---:R-:W-:Y:S05]  /*94a0*/  @!P0 BRA `(.L_x_67) ;  /* 0xfffffffc00ec8947 */ /* 0x004fea000383ffff */
[----:B------:R-:W-:Y:S05]  /*94b0*/  BRA `(.L_x_66) ;  /* 0xffffff9c00ac7947 */ /* 0x000fea000383ffff */
.L_x_68:
[----:B-1----:R1:W2:Y:S02]  /*94c0*/  SYNCS.PHASECHK.TRANS64.TRYWAIT P0, [R0+URZ+0xa0], R5 ;  /* 0x0000a005000075a7 */ /* 0x0022a400080011ff */
[----:B--2---:R-:W-:Y:S05]  /*94d0*/  @!P0 NANOSLEEP.SYNCS 0x989680 ;  /* 0x009896800000895d */ /* 0x004fea0003900000 */
[----:B------:R-:W2:Y:S02]  /*94e0*/  @!P0 SYNCS.PHASECHK.TRANS64 P0, [R0+URZ+0xa0], R5 ;  /* 0x0000a005000085a7 */ /* 0x000ea400080010ff */
[----:B--2---:R-:W-:Y:S05]  /*94f0*/  @!P0 BRA `(.L_x_68) ;  /* 0xfffffffc00f08947 */ /* 0x004fea000383ffff */
[----:B------:R-:W-:Y:S05]  /*9500*/  BRA `(.L_x_170) ;  /* 0xffffffa000b87947 */ /* 0x000fea000383ffff */
.L_x_70:
[----:B------:R-:W-:-:S07]  /*9510*/  MOV R0, UR8 ;  /* 0x0000000800007c02 */ /* 0x000fce0008000f00 */
.L_x_171:
[----:B-1----:R1:W2:Y:S02]  /*9520*/  SYNCS.PHASECHK.TRANS64.TRYWAIT P0, [R0+URZ+0xe0], R5 ;  /* 0x0000e005000075a7 */ /* 0x0022a400080011ff */
[----:B--2---:R-:W-:Y:S05]  /*9530*/  @!P0 NANOSLEEP.SYNCS 0x989680 ;  /* 0x009896800000895d */ /* 0x004fea0003900000 */
[----:B------:R-:W2:Y:S02]  /*9540*/  @!P0 SYNCS.PHASECHK.TRANS64 P0, [R0+URZ+0xe0], R5 ;  /* 0x0000e005000085a7 */ /* 0x000ea400080010ff */
[----:B--2---:R-:W-:Y:S05]  /*9550*/  @!P0 BRA `(.L_x_171) ;  /* 0xfffffffc00f08947 */ /* 0x004fea000383ffff */
[----:B------:R-:W-:Y:S05]  /*9560*/  BRA `(.L_x_172) ;  /* 0xffffffa400047947 */ /* 0x000fea000383ffff */
.L_x_73:
[----:B------:R-:W-:Y:S07]  /*9570*/  MOV R0, UR14 ;  /* 0x0000000e00007c02 */ /* 0x000fee0008000f00 */
.L_x_173:
[----:B-1----:R1:W2:Y:S02]  /*9580*/  SYNCS.PHASECHK.TRANS64.TRYWAIT P0, [R0+URZ], R5 ;  /* 0x00000005000075a7 */ /* 0x0022a400080011ff */
[----:B--2---:R-:W-:Y:S05]  /*9590*/  @!P0 NANOSLEEP.SYNCS 0x989680 ;  /* 0x009896800000895d */ /* 0x004fea0003900000 */
[----:B------:R-:W2:Y:S02]  /*95a0*/  @!P0 SYNCS.PHASECHK.TRANS64 P0, [R0+URZ], R5 ;  /* 0x00000005000085a7 */ /* 0x000ea400080010ff */
[----:B--2---:R-:W-:Y:S05]  /*95b0*/  @!P0 BRA `(.L_x_173) ;  /* 0xfffffffc00f08947 */ /* 0x004fea000383ffff */
[----:B------:R-:W-:Y:S05]  /*95c0*/  BRA `(.L_x_72) ;  /* 0xffffffa400187947 */ /* 0x000fea000383ffff */
.L_x_77:
[----:B-1----:R-:W-:-:S07]  /*95d0*/  MOV R0, UR8 ;  /* 0x0000000800007c02 */ /* 0x002fce0008000f00 */
.L_x_174:
[----:B-1----:R1:W2:Y:S02]  /*95e0*/  SYNCS.PHASECHK.TRANS64.TRYWAIT P0, [R0+URZ], R3 ;  /* 0x00000003000075a7 */ /* 0x0022a400080011ff */
[----:B--2---:R-:W-:Y:S05]  /*95f0*/  @!P0 NANOSLEEP.SYNCS 0x989680 ;  /* 0x009896800000895d */ /* 0x004fea0003900000 */
[----:B------:R-:W2:Y:S02]  /*9600*/  @!P0 SYNCS.PHASECHK.TRANS64 P0, [R0+URZ], R3 ;  /* 0x00000003000085a7 */ /* 0x000ea400080010ff */
[----:B--2---:R-:W-:Y:S05]  /*9610*/  @!P0 BRA `(.L_x_174) ;  /* 0xfffffffc00f08947 */ /* 0x004fea000383ffff */
[----:B------:R-:W-:Y:S05]  /*9620*/  BRA `(.L_x_175) ;  /* 0xffffffa8005c7947 */ /* 0x000fea000383ffff */
.L_x_78:
[----:B------:R-:W-:-:S07]  /*9630*/  MOV R0, UR8 ;  /* 0x0000000800007c02 */ /* 0x000fce0008000f00 */
.L_x_176:
[----:B-1----:R1:W2:Y:S02]  /*9640*/  SYNCS.PHASECHK.TRANS64.TRYWAIT P0, [R0+URZ], R3 ;  /* 0x00000003000075a7 */ /* 0x0022a400080011ff */
[----:B--2---:R-:W-:Y:S05]  /*9650*/  @!P0 NANOSLEEP.SYNCS 0x989680 ;  /* 0x009896800000895d */ /* 0x004fea0003900000 */
[----:B------:R-:W2:Y:S02]  /*9660*/  @!P0 SYNCS.PHASECHK.TRANS64 P0, [R0+URZ], R3 ;  /* 0x00000003000085a7 */ /* 0x000ea400080010ff */
[----:B--2---:R-:W-:Y:S05]  /*9670*/  @!P0 BRA `(.L_x_176) ;  /* 0xfffffffc00f08947 */ /* 0x004fea000383ffff */
[----:B------:R-:W-:Y:S05]  /*9680*/  BRA `(.L_x_177) ;  /* 0xffffffa800687947 */ /* 0x000fea000383ffff */
.L_x_79:
[----:B------:R-:W-:-:S07]  /*9690*/  MOV R0, UR8 ;  /* 0x0000000800007c02 */ /* 0x000fce0008000f00 */
.L_x_178:
[----:B-1----:R1:W2:Y:S02]  /*96a0*/  SYNCS.PHASECHK.TRANS64.TRYWAIT P0, [R0+URZ], R3 ;  /* 0x00000003000075a7 */ /* 0x0022a400080011ff */
[----:B--2---:R-:W-:Y:S05]  /*96b0*/  @!P0 NANOSLEEP.SYNCS 0x989680 ;  /* 0x009896800000895d */ /* 0x004fea0003900000 */
[----:B------:R-:W2:Y:S02]  /*96c0*/  @!P0 SYNCS.PHASECHK.TRANS64 P0, [R0+URZ], R3 ;  /* 0x00000003000085a7 */ /* 0x000ea400080010ff */
[----:B--2---:R-:W-:Y:S05]  /*96d0*/  @!P0 BRA `(.L_x_178) ;  /* 0xfffffffc00f08947 */ /* 0x004fea000383ffff */
[----:B------:R-:W-:Y:S05]  /*96e0*/  BRA `(.L_x_179) ;  /* 0xffffffa800747947 */ /* 0x000fea000383ffff */
.L_x_82:
[----:B------:R-:W-:-:S07]  /*96f0*/  MOV R0, UR7 ;  /* 0x0000000700007c02 */ /* 0x000fce0008000f00 */
.L_x_180:
[----:B-1----:R1:W2:Y:S02]  /*9700*/  SYNCS.PHASECHK.TRANS64.TRYWAIT P1, [R0+URZ+0x120], R3 ;  /* 0x00012003000075a7 */ /* 0x0022a400080211ff */
[----:B--2---:R-:W-:Y:S05]  /*9710*/  @!P1 NANOSLEEP.SYNCS 0x989680 ;  /* 0x009896800000995d */ /* 0x004fea0003900000 */
[----:B------:R-:W2:Y:S02]  /*9720*/  @!P1 SYNCS.PHASECHK.TRANS64 P1, [R0+URZ+0x120], R3 ;  /* 0x00012003000095a7 */ /* 0x000ea400080210ff */
[----:B--2---:R-:W-:Y:S05]  /*9730*/  @!P1 BRA `(.L_x_180) ;  /* 0xfffffffc00f09947 */ /* 0x004fea000383ffff */
[----:B------:R-:W-:Y:S05]  /*9740*/  BRA `(.L_x_181) ;  /* 0xffffffa800c07947 */ /* 0x000fea000383ffff */
.L_x_87:
[----:B--2---:R2:W4:Y:S02]  /*9750*/  SYNCS.PHASECHK.TRANS64.TRYWAIT P0, [R0+URZ+0xa0], R3 ;  /* 0x0000a003000075a7 */ /* 0x00452400080011ff */
[----:B----4-:R-:W-:Y:S05]  /*9760*/  @!P0 NANOSLEEP.SYNCS 0x989680 ;  /* 0x009896800000895d */ /* 0x010fea0003900000 */
[----:B------:R-:W4:Y:S02]  /*9770*/  @!P0 SYNCS.PHASECHK.TRANS64 P0, [R0+URZ+0xa0], R3 ;  /* 0x0000a003000085a7 */ /* 0x000f2400080010ff */
[----:B----4-:R-:W-:Y:S05]  /*9780*/  @!P0 BRA `(.L_x_87) ;  /* 0xfffffffc00f08947 */ /* 0x010fea000383ffff */
[----:B------:R-:W-:Y:S05]  /*9790*/  BRA `(.L_x_182) ;  /* 0xffffffac00d47947 */ /* 0x000fea000383ffff */
.L_x_90:
[----:B------:R-:W-:Y:S07]  /*97a0*/  MOV R0, UR7 ;  /* 0x0000000700007c02 */ /* 0x000fee0008000f00 */
.L_x_183:
[----:B--2---:R2:W4:Y:S02]  /*97b0*/  SYNCS.PHASECHK.TRANS64.TRYWAIT P0, [R0+URZ+0x98], R3 ;  /* 0x00009803000075a7 */ /* 0x00452400080011ff */
[----:B----4-:R-:W-:Y:S05]  /*97c0*/  @!P0 NANOSLEEP.SYNCS 0x989680 ;  /* 0x009896800000895d */ /* 0x010fea0003900000 */
[----:B------:R-:W4:Y:S02]  /*97d0*/  @!P0 SYNCS.PHASECHK.TRANS64 P0, [R0+URZ+0x98], R3 ;  /* 0x00009803000085a7 */ /* 0x000f2400080010ff */
[----:B----4-:R-:W-:Y:S05]  /*97e0*/  @!P0 BRA `(.L_x_183) ;  /* 0xfffffffc00f08947 */ /* 0x010fea000383ffff */
[----:B------:R-:W-:Y:S05]  /*97f0*/  BRA `(.L_x_89) ;  /* 0xffffffb000b47947 */ /* 0x000fea000383ffff */
.L_x_93:
[----:B------:R-:W-:Y:S07]  /*9800*/  MOV R3, UR7 ;  /* 0x0000000700037c02 */ /* 0x000fee0008000f00 */
.L_x_184:
[----:B-1----:R1:W2:Y:S02]  /*9810*/  SYNCS.PHASECHK.TRANS64.TRYWAIT P0, [R3+URZ+0x70], R12 ;  /* 0x0000700c030075a7 */ /* 0x0022a400080011ff */
[----:B--2---:R-:W-:Y:S05]  /*9820*/  @!P0 NANOSLEEP.SYNCS 0x989680 ;  /* 0x009896800000895d */ /* 0x004fea0003900000 */
[----:B------:R-:W2:Y:S02]  /*9830*/  @!P0 SYNCS.PHASECHK.TRANS64 P0, [R3+URZ+0x70], R12 ;  /* 0x0000700c030085a7 */ /* 0x000ea400080010ff */
[----:B--2---:R-:W-:Y:S05]  /*9840*/  @!P0 BRA `(.L_x_184) ;  /* 0xfffffffc00f08947 */ /* 0x004fea000383ffff */
[----:B------:R-:W-:Y:S05]  /*9850*/  BRA `(.L_x_185) ;  /* 0xffffffb4002c7947 */ /* 0x000fea000383ffff */
.L_x_94:
[----:B-1----:R-:W-:Y:S07]  /*9860*/  MOV R3, UR7 ;  /* 0x0000000700037c02 */ /* 0x002fee0008000f00 */
.L_x_186:
[----:B-1----:R1:W2:Y:S02]  /*9870*/  SYNCS.PHASECHK.TRANS64.TRYWAIT P0, [R3+URZ+0x78], R12 ;  /* 0x0000780c030075a7 */ /* 0x0022a400080011ff */
[----:B--2---:R-:W-:Y:S05]  /*9880*/  @!P0 NANOSLEEP.SYNCS 0x989680 ;  /* 0x009896800000895d */ /* 0x004fea0003900000 */
[----:B------:R-:W2:Y:S02]  /*9890*/  @!P0 SYNCS.PHASECHK.TRANS64 P0, [R3+URZ+0x78], R12 ;  /* 0x0000780c030085a7 */ /* 0x000ea400080010ff */
[----:B--2---:R-:W-:Y:S05]  /*98a0*/  @!P0 BRA `(.L_x_186) ;  /* 0xfffffffc00f08947 */ /* 0x004fea000383ffff */
[----:B------:R-:W-:Y:S05]  /*98b0*/  BRA `(.L_x_187) ;  /* 0xffffffb400887947 */ /* 0x000fea000383ffff */
.L_x_95:
[----:B-1----:R-:W-:Y:S07]  /*98c0*/  MOV R3, UR7 ;  /* 0x0000000700037c02 */ /* 0x002fee0008000f00 */
.L_x_188:
[----:B-1----:R1:W2:Y:S02]  /*98d0*/  SYNCS.PHASECHK.TRANS64.TRYWAIT P0, [R3+URZ+0x80], R12 ;  /* 0x0000800c030075a7 */ /* 0x0022a400080011ff */
[----:B--2---:R-:W-:Y:S05]  /*98e0*/  @!P0 NANOSLEEP.SYNCS 0x989680 ;  /* 0x009896800000895d */ /* 0x004fea0003900000 */
[----:B------:R-:W2:Y:S02]  /*98f0*/  @!P0 SYNCS.PHASECHK.TRANS64 P0, [R3+URZ+0x80], R12 ;  /* 0x0000800c030085a7 */ /* 0x000ea400080010ff */
[----:B--2---:R-:W-:Y:S05]  /*9900*/  @!P0 BRA `(.L_x_188) ;  /* 0xfffffffc00f08947 */ /* 0x004fea000383ffff */
[----:B------:R-:W-:Y:S05]  /*9910*/  BRA `(.L_x_189) ;  /* 0xffffffb400e47947 */ /* 0x000fea000383ffff */
.L_x_96:
[----:B------:R-:W-:Y:S07]  /*9920*/  MOV R3, UR7 ;  /* 0x0000000700037c02 */ /* 0x000fee0008000f00 */
.L_x_190:
[----:B-1----:R1:W2:Y:S02]  /*9930*/  SYNCS.PHASECHK.TRANS64.TRYWAIT P0, [R3+URZ+0x88], R12 ;  /* 0x0000880c030075a7 */ /* 0x0022a400080011ff */
[----:B--2---:R-:W-:Y:S05]  /*9940*/  @!P0 NANOSLEEP.SYNCS 0x989680 ;  /* 0x009896800000895d */ /* 0x004fea0003900000 */
[----:B------:R-:W2:Y:S02]  /*9950*/  @!P0 SYNCS.PHASECHK.TRANS64 P0, [R3+URZ+0x88], R12 ;  /* 0x0000880c030085a7 */ /* 0x000ea400080010ff */
[----:B--2---:R-:W-:Y:S05]  /*9960*/  @!P0 BRA `(.L_x_190) ;  /* 0xfffffffc00f08947 */ /* 0x004fea000383ffff */
[----:B------:R-:W-:Y:S05]  /*9970*/  BRA `(.L_x_191) ;  /* 0xffffffb800847947 */ /* 0x000fea000383ffff */
.L_x_98:
[----:B------:R-:W-:-:S07]  /*9980*/  MOV R0, UR7 ;  /* 0x0000000700007c02 */ /* 0x000fce0008000f00 */
.L_x_192:
[----:B-1----:R1:W4:Y:S02]  /*9990*/  SYNCS.PHASECHK.TRANS64.TRYWAIT P0, [R0+URZ+0x70], R3 ;  /* 0x00007003000075a7 */ /* 0x00232400080011ff */
[----:B----4-:R-:W-:Y:S05]  /*99a0*/  @!P0 NANOSLEEP.SYNCS 0x989680 ;  /* 0x009896800000895d */ /* 0x010fea0003900000 */
[----:B------:R-:W4:Y:S02]  /*99b0*/  @!P0 SYNCS.PHASECHK.TRANS64 P0, [R0+URZ+0x70], R3 ;  /* 0x00007003000085a7 */ /* 0x000f2400080010ff */
[----:B----4-:R-:W-:Y:S05]  /*99c0*/  @!P0 BRA `(.L_x_192) ;  /* 0xfffffffc00f08947 */ /* 0x010fea000383ffff */
[----:B------:R-:W-:Y:S05]  /*99d0*/  BRA `(.L_x_193) ;  /* 0xffffffbc000c7947 */ /* 0x000fea000383ffff */
.L_x_99:
[----:B-1----:R-:W-:-:S07]  /*99e0*/  MOV R0, UR7 ;  /* 0x0000000700007c02 */ /* 0x002fce0008000f00 */
.L_x_194:
[----:B-1----:R1:W4:Y:S02]  /*99f0*/  SYNCS.PHASECHK.TRANS64.TRYWAIT P0, [R0+URZ+0x78], R3 ;  /* 0x00007803000075a7 */ /* 0x00232400080011ff */
[----:B----4-:R-:W-:Y:S05]  /*9a00*/  @!P0 NANOSLEEP.SYNCS 0x989680 ;  /* 0x009896800000895d */ /* 0x010fea0003900000 */
[----:B------:R-:W4:Y:S02]  /*9a10*/  @!P0 SYNCS.PHASECHK.TRANS64 P0, [R0+URZ+0x78], R3 ;  /* 0x00007803000085a7 */ /* 0x000f2400080010ff */
[----:B----4-:R-:W-:Y:S05]  /*9a20*/  @!P0 BRA `(.L_x_194) ;  /* 0xfffffffc00f08947 */ /* 0x010fea000383ffff */
[----:B------:R-:W-:Y:S05]  /*9a30*/  BRA `(.L_x_195) ;  /* 0xffffffb800fc7947 */ /* 0x000fea000383ffff */
.L_x_100:
[----:B-1----:R-:W-:-:S07]  /*9a40*/  MOV R0, UR7 ;  /* 0x0000000700007c02 */ /* 0x002fce0008000f00 */
.L_x_196:
[----:B-1----:R1:W4:Y:S02]  /*9a50*/  SYNCS.PHASECHK.TRANS64.TRYWAIT P0, [R0+URZ+0x80], R3 ;  /* 0x00008003000075a7 */ /* 0x00232400080011ff */
[----:B----4-:R-:W-:Y:S05]  /*9a60*/  @!P0 NANOSLEEP.SYNCS 0x989680 ;  /* 0x009896800000895d */ /* 0x010fea0003900000 */
[----:B------:R-:W4:Y:S02]  /*9a70*/  @!P0 SYNCS.PHASECHK.TRANS64 P0, [R0+URZ+0x80], R3 ;  /* 0x00008003000085a7 */ /* 0x000f2400080010ff */
[----:B----4-:R-:W-:Y:S05]  /*9a80*/  @!P0 BRA `(.L_x_196) ;  /* 0xfffffffc00f08947 */ /* 0x010fea000383ffff */
[----:B------:R-:W-:Y:S05]  /*9a90*/  BRA `(.L_x_197) ;  /* 0xffffffb800ec7947 */ /* 0x000fea000383ffff */
.L_x_102:
[----:B--2---:R2:W3:Y:S02]  /*9aa0*/  SYNCS.PHASECHK.TRANS64.TRYWAIT P0, [R0+URZ+0xa0], R3 ;  /* 0x0000a003000075a7 */ /* 0x0044e400080011ff */
[----:B---3--:R-:W-:Y:S05]  /*9ab0*/  @!P0 NANOSLEEP.SYNCS 0x989680 ;  /* 0x009896800000895d */ /* 0x008fea0003900000 */
[----:B------:R-:W3:Y:S02]  /*9ac0*/  @!P0 SYNCS.PHASECHK.TRANS64 P0, [R0+URZ+0xa0], R3 ;  /* 0x0000a003000085a7 */ /* 0x000ee400080010ff */
[----:B---3--:R-:W-:Y:S05]  /*9ad0*/  @!P0 BRA `(.L_x_102) ;  /* 0xfffffffc00f08947 */ /* 0x008fea000383ffff */
[----:B------:R-:W-:Y:S05]  /*9ae0*/  BRA `(.L_x_198) ;  /* 0xffffffbc00c87947 */ /* 0x000fea000383ffff */
.L_x_113:
[----:B-1----:R-:W-:Y:S04]  /*9af0*/  MOV R0, UR48 ;  /* 0x0000003000007c02 */ /* 0x002fe80008000f00 */
[----:B------:R1:W3:Y:S03]  /*9b00*/  SYNCS.PHASECHK.TRANS64.TRYWAIT P1, [R0+URZ+0x50], R5 ;  /* 0x00005005000075a7 */ /* 0x0002e600080211ff */
[----:B---3--:R-:W-:Y:S05]  /*9b10*/  @!P1 NANOSLEEP.SYNCS 0x989680 ;  /* 0x009896800000995d */ /* 0x008fea0003900000 */
[----:B------:R-:W3:Y:S02]  /*9b20*/  @!P1 SYNCS.PHASECHK.TRANS64 P1, [R0+URZ+0x50], R5 ;  /* 0x00005005000095a7 */ /* 0x000ee400080210ff */
[----:B---3--:R-:W-:Y:S05]  /*9b30*/  @!P1 BRA `(.L_x_113) ;  /* 0xfffffffc00ec9947 */ /* 0x008fea000383ffff */
[----:B------:R-:W-:Y:S05]  /*9b40*/  BRA `(.L_x_112) ;  /* 0xffffffc800d47947 */ /* 0x000fea000383ffff */
.L_x_115:
[----:B-1----:R1:W4:Y:S02]  /*9b50*/  SYNCS.PHASECHK.TRANS64.TRYWAIT P0, [R88+URZ+0xc0], R3 ;  /* 0x0000c003580075a7 */ /* 0x00232400080011ff */
[----:B----4-:R-:W-:Y:S05]  /*9b60*/  @!P0 NANOSLEEP.SYNCS 0x989680 ;  /* 0x009896800000895d */ /* 0x010fea0003900000 */
[----:B------:R-:W4:Y:S02]  /*9b70*/  @!P0 SYNCS.PHASECHK.TRANS64 P0, [R88+URZ+0xc0], R3 ;  /* 0x0000c003580085a7 */ /* 0x000f2400080010ff */
[----:B----4-:R-:W-:Y:S05]  /*9b80*/  @!P0 BRA `(.L_x_115) ;  /* 0xfffffffc00f08947 */ /* 0x010fea000383ffff */
[----:B------:R-:W-:Y:S05]  /*9b90*/  BRA `(.L_x_114) ;  /* 0xffffffc800fc7947 */ /* 0x000fea000383ffff */
.L_x_124:
[----:B-1----:R1:W2:Y:S02]  /*9ba0*/  SYNCS.PHASECHK.TRANS64.TRYWAIT P0, [R3+URZ+0x50], R0 ;  /* 0x00005000030075a7 */ /* 0x0022a400080011ff */
[----:B--2---:R-:W-:Y:S05]  /*9bb0*/  @!P0 NANOSLEEP.SYNCS 0x989680 ;  /* 0x009896800000895d */ /* 0x004fea0003900000 */
[----:B------:R-:W2:Y:S02]  /*9bc0*/  @!P0 SYNCS.PHASECHK.TRANS64 P0, [R3+URZ+0x50], R0 ;  /* 0x00005000030085a7 */ /* 0x000ea400080010ff */
[----:B--2---:R-:W-:Y:S05]  /*9bd0*/  @!P0 BRA `(.L_x_124) ;  /* 0xfffffffc00f08947 */ /* 0x004fea000383ffff */
[----:B------:R-:W-:Y:S05]  /*9be0*/  BRA `(.L_x_123) ;  /* 0xffffffd400287947 */ /* 0x000fea000383ffff */
.L_x_132:
[----:B-1----:R1:W2:Y:S02]  /*9bf0*/  SYNCS.PHASECHK.TRANS64.TRYWAIT P0, [R92+URZ+0x50], R5 ;  /* 0x000050055c0075a7 */ /* 0x0022a400080011ff */
[----:B--2---:R-:W-:Y:S05]  /*9c00*/  @!P0 NANOSLEEP.SYNCS 0x989680 ;  /* 0x009896800000895d */ /* 0x004fea0003900000 */
[----:B------:R-:W2:Y:S02]  /*9c10*/  @!P0 SYNCS.PHASECHK.TRANS64 P0, [R92+URZ+0x50], R5 ;  /* 0x000050055c0085a7 */ /* 0x000ea400080010ff */
[----:B--2---:R-:W-:Y:S05]  /*9c20*/  @!P0 BRA `(.L_x_132) ;  /* 0xfffffffc00f08947 */ /* 0x004fea000383ffff */
[----:B------:R-:W-:Y:S05]  /*9c30*/  BRA `(.L_x_131) ;  /* 0xffffffdc007c7947 */ /* 0x000fea000383ffff */
.L_x_140:
[----:B-1----:R1:W2:Y:S02]  /*9c40*/  SYNCS.PHASECHK.TRANS64.TRYWAIT P0, [R92+URZ+0x50], R5 ;  /* 0x000050055c0075a7 */ /* 0x0022a400080011ff */
[----:B--2---:R-:W-:Y:S05]  /*9c50*/  @!P0 NANOSLEEP.SYNCS 0x989680 ;  /* 0x009896800000895d */ /* 0x004fea0003900000 */
[----:B------:R-:W2:Y:S02]  /*9c60*/  @!P0 SYNCS.PHASECHK.TRANS64 P0, [R92+URZ+0x50], R5 ;  /* 0x000050055c0085a7 */ /* 0x000ea400080010ff */
[----:B--2---:R-:W-:Y:S05]  /*9c70*/  @!P0 BRA `(.L_x_140) ;  /* 0xfffffffc00f08947 */ /* 0x004fea000383ffff */
[----:B------:R-:W-:Y:S05]  /*9c80*/  BRA `(.L_x_139) ;  /* 0xffffffe400d07947 */ /* 0x000fea000383ffff */
        .weak           $__internal_0_$__cuda_sm10x_tcgen05_guardrail_trap_col_being_dealloced_not_returned_by_alloc
        .type           $__internal_0_$__cuda_sm10x_tcgen05_guardrail_trap_col_being_dealloced_not_returned_by_alloc,@function
        .size           $__internal_0_$__cuda_sm10x_tcgen05_guardrail_trap_col_being_dealloced_not_returned_by_alloc,($__internal_1_$__cuda_sm10x_tcgen05_guardrail_trap_phase_invalid_during_alloc - $__internal_0_$__cuda_sm10x_tcgen05_guardrail_trap_col_being_dealloced_not_returned_by_alloc)
$__internal_0_$__cuda_sm10x_tcgen05_guardrail_trap_col_being_dealloced_not_returned_by_alloc:
[----:B------:R-:W-:Y:S05]  /*9c90*/  BPT.TRAP 0x1 ;  /* 0x000000040000795c */ /* 0x000fea0000300000 */
[----:B------:R-:W-:-:S04]  /*9ca0*/  HFMA2 R3, -RZ, RZ, 0, 0 ;  /* 0x00000000ff037431 */ /* 0x000fc800000001ff */
[----:B------:R-:W-:Y:S05]  /*9cb0*/  RET.REL.NODEC R2 `(_ZN7cutlass13device_kernelINS_4gemm6kernel13GemmUniversalIN4cute5tupleIJiiiiEEENS1_10collective13CollectiveMmaINS1_35MainloopSm100TmaUmmaWarpSpecializedILi5ELi2ELi4ENS5_IJNS4_1CILi2EEENSA_ILi1EEESC_EEEEENS5_IJNSA_ILi128EEESF_NSA_ILi64EEEEEENS_10tfloat32_tENS5_IJlSC_lEEESI_SJ_NS4_8TiledMMAINS4_8MMA_AtomIJNS4_23SM100_MMA_TF32_2x1SM_SSISI_SI_fLi128ELi128ELNS4_4UMMA5MajorE0ELSO_0ELNSN_7ScaleInE0ELSP_0EEEEEENS4_6LayoutINS5_IJSC_SC_SC_EEENS5_IJNSA_ILi0EEESU_SU_EEEEENS5_IJNS4_10UnderscoreESX_SX_EEEEENS4_18SM100_TMA_2SM_LOADENS4_14ComposedLayoutINS4_7SwizzleILi3ELi4ELi3EEENS4_18smem_ptr_flag_bitsILi32EEENSS_INS5_IJNSA_ILi8EEENSA_ILi32EEEEEENS5_IJS17_SC_EEEEEEEvNS4_8identityES10_S1B_vS1C_EENS_8epilogue10collective18CollectiveEpilogueINS1E_23Sm100TmaWarpSpecializedILi4ELi2ELi16ELb1ELb0EEEJNS5_IJSG_SF_SG_EEENS5_IJNSS_ISG_SC_EENSS_INS5_IJNSA_ILi16EEESB_EEENS5_IJSC_SG_EEEEEEEESI_SJ_SI_SJ_NS1E_6fusion15FusionCallbacksIS1I_NS1Q_17LinearCombinationISI_fSI_fLNS_15FloatRoundStyleE2EEES1J_S1P_JEEENS4_5SM1004TMEM4LOAD26SM100_TMEM_LOAD_32dp32b16xENS4_13SM90_TMA_LOADENS11_INS12_ILi2ELi4ELi3EEES15_NSS_INS5_IJS16_S1L_EEENS5_IJS1L_SC_EEEEEEENS4_39AutoVectorizingCopyWithAssumedAlignmentILi128EEENS4_14SM90_TMA_STOREES25_S27_S27_EEEvvEEEEvNT_6ParamsE) ;  /* 0xffffff6002d07950 */ /* 0x000fea0003c3ffff */
        .weak           $__internal_1_$__cuda_sm10x_tcgen05_guardrail_trap_phase_invalid_during_alloc
        .type           $__internal_1_$__cuda_sm10x_tcgen05_guardrail_trap_phase_invalid_during_alloc,@function
        .size           $__internal_1_$__cuda_sm10x_tcgen05_guardrail_trap_phase_invalid_during_alloc,($__internal_2_$__cuda_sm10x_tcgen05_guardrail_trap_unallocated_columns_being_dealloced - $__internal_1_$__cuda_sm10x_tcgen05_guardrail_trap_phase_invalid_during_alloc)
$__internal_1_$__cuda_sm10x_tcgen05_guardrail_trap_phase_invalid_during_alloc:
[----:B------:R-:W-:Y:S05]  /*9cc0*/  BPT.TRAP 0x1 ;  /* 0x000000040000795c */ /* 0x000fea0000300000 */
[----:B------:R-:W-:-:S04]  /*9cd0*/  MOV R3, 0x0 ;  /* 0x0000000000037802 */ /* 0x000fc80000000f00 */
[----:B------:R-:W-:Y:S05]  /*9ce0*/  RET.REL.NODEC R2 `(_ZN7cutlass13device_kernelINS_4gemm6kernel13GemmUniversalIN4cute5tupleIJiiiiEEENS1_10collective13CollectiveMmaINS1_35MainloopSm100TmaUmmaWarpSpecializedILi5ELi2ELi4ENS5_IJNS4_1CILi2EEENSA_ILi1EEESC_EEEEENS5_IJNSA_ILi128EEESF_NSA_ILi64EEEEEENS_10tfloat32_tENS5_IJlSC_lEEESI_SJ_NS4_8TiledMMAINS4_8MMA_AtomIJNS4_23SM100_MMA_TF32_2x1SM_SSISI_SI_fLi128ELi128ELNS4_4UMMA5MajorE0ELSO_0ELNSN_7ScaleInE0ELSP_0EEEEEENS4_6LayoutINS5_IJSC_SC_SC_EEENS5_IJNSA_ILi0EEESU_SU_EEEEENS5_IJNS4_10UnderscoreESX_SX_EEEEENS4_18SM100_TMA_2SM_LOADENS4_14ComposedLayoutINS4_7SwizzleILi3ELi4ELi3EEENS4_18smem_ptr_flag_bitsILi32EEENSS_INS5_IJNSA_ILi8EEENSA_ILi32EEEEEENS5_IJS17_SC_EEEEEEEvNS4_8identityES10_S1B_vS1C_EENS_8epilogue10collective18CollectiveEpilogueINS1E_23Sm100TmaWarpSpecializedILi4ELi2ELi16ELb1ELb0EEEJNS5_IJSG_SF_SG_EEENS5_IJNSS_ISG_SC_EENSS_INS5_IJNSA_ILi16EEESB_EEENS5_IJSC_SG_EEEEEEEESI_SJ_SI_SJ_NS1E_6fusion15FusionCallbacksIS1I_NS1Q_17LinearCombinationISI_fSI_fLNS_15FloatRoundStyleE2EEES1J_S1P_JEEENS4_5SM1004TMEM4LOAD26SM100_TMEM_LOAD_32dp32b16xENS4_13SM90_TMA_LOADENS11_INS12_ILi2ELi4ELi3EEES15_NSS_INS5_IJS16_S1L_EEENS5_IJS1L_SC_EEEEEEENS4_39AutoVectorizingCopyWithAssumedAlignmentILi128EEENS4_14SM90_TMA_STOREES25_S27_S27_EEEvvEEEEvNT_6ParamsE) ;  /* 0xffffff6002c47950 */ /* 0x000fea0003c3ffff */
        .weak           $__internal_2_$__cuda_sm10x_tcgen05_guardrail_trap_unallocated_columns_being_dealloced
        .type           $__internal_2_$__cuda_sm10x_tcgen05_guardrail_trap_unallocated_columns_being_dealloced,@function
        .size           $__internal_2_$__cuda_sm10x_tcgen05_guardrail_trap_unallocated_columns_being_dealloced,(.L_x_200 - $__internal_2_$__cuda_sm10x_tcgen05_guardrail_trap_unallocated_columns_being_dealloced)
$__internal_2_$__cuda_sm10x_tcgen05_guardrail_trap_unallocated_columns_being_dealloced:
[----:B------:R-:W-:Y:S05]  /*9cf0*/  BPT.TRAP 0x1 ;  /* 0x000000040000795c */ /* 0x000fea0000300000 */
[----:B------:R-:W-:-:S04]  /*9d00*/  HFMA2 R3, -RZ, RZ, 0, 0 ;  /* 0x00000000ff037431 */ /* 0x000fc800000001ff */
[----:B------:R-:W-:Y:S05]  /*9d10*/  RET.REL.NODEC R2 `(_ZN7cutlass13device_kernelINS_4gemm6kernel13GemmUniversalIN4cute5tupleIJiiiiEEENS1_10collective13CollectiveMmaINS1_35MainloopSm100TmaUmmaWarpSpecializedILi5ELi2ELi4ENS5_IJNS4_1CILi2EEENSA_ILi1EEESC_EEEEENS5_IJNSA_ILi128EEESF_NSA_ILi64EEEEEENS_10tfloat32_tENS5_IJlSC_lEEESI_SJ_NS4_8TiledMMAINS4_8MMA_AtomIJNS4_23SM100_MMA_TF32_2x1SM_SSISI_SI_fLi128ELi128ELNS4_4UMMA5MajorE0ELSO_0ELNSN_7ScaleInE0ELSP_0EEEEEENS4_6LayoutINS5_IJSC_SC_SC_EEENS5_IJNSA_ILi0EEESU_SU_EEEEENS5_IJNS4_10UnderscoreESX_SX_EEEEENS4_18SM100_TMA_2SM_LOADENS4_14ComposedLayoutINS4_7SwizzleILi3ELi4ELi3EEENS4_18smem_ptr_flag_bitsILi32EEENSS_INS5_IJNSA_ILi8EEENSA_ILi32EEEEEENS5_IJS17_SC_EEEEEEEvNS4_8identityES10_S1B_vS1C_EENS_8epilogue10collective18CollectiveEpilogueINS1E_23Sm100TmaWarpSpecializedILi4ELi2ELi16ELb1ELb0EEEJNS5_IJSG_SF_SG_EEENS5_IJNSS_ISG_SC_EENSS_INS5_IJNSA_ILi16EEESB_EEENS5_IJSC_SG_EEEEEEEESI_SJ_SI_SJ_NS1E_6fusion15FusionCallbacksIS1I_NS1Q_17LinearCombinationISI_fSI_fLNS_15FloatRoundStyleE2EEES1J_S1P_JEEENS4_5SM1004TMEM4LOAD26SM100_TMEM_LOAD_32dp32b16xENS4_13SM90_TMA_LOADENS11_INS12_ILi2ELi4ELi3EEES15_NSS_INS5_IJS16_S1L_EEENS5_IJS1L_SC_EEEEEEENS4_39AutoVectorizingCopyWithAssumedAlignmentILi128EEENS4_14SM90_TMA_STOREES25_S27_S27_EEEvvEEEEvNT_6ParamsE) ;  /* 0xffffff6002b87950 */ /* 0x000fea0003c3ffff */
.L_x_199:
[----:B------:R-:W-:-:S00]  /*9d20*/  BRA `(.L_x_199) ;  /* 0xfffffffc00fc7947 */ /* 0x000fc0000383ffff */
[----:B------:R-:W-:-:S00]  /*9d30*/  NOP ;  /* 0x0000000000007918 */ /* 0x000fc00000000000 */
        /* <DEDUP_REMOVED lines=12> */
.L_x_200:


//--------------------- .nv.global.init           --------------------------
	.section	.nv.global.init,"aw",@progbits
.nv.global.init:
	.type		$str$27,@object
	.size		$str$27,($str$28 - $str$27)
$str$27:
        /*0000*/ 	.byte	0x28, 0x61, 0x64, 0x64, 0x72, 0x65, 0x73, 0x73, 0x20, 0x26, 0x20, 0x6d, 0x61, 0x73, 0x6b, 0x29
        /*0010*/ 	.byte	0x20, 0x3d, 0x3d, 0x20, 0x30, 0x00
	.type		$str$28,@object
	.size		$str$28,($str$26 - $str$28)
$str$28:
        /*0016*/ 	.byte	0x2f, 0x74, 0x6d, 0x70, 0x2f, 0x63, 0x75, 0x74, 0x6c, 0x61, 0x73, 0x73, 0x5f, 0x73, 0x77, 0x65
        /*0026*/ 	.byte	0x65, 0x70, 0x5f, 0x73, 0x72, 0x63, 0x2f, 0x69, 0x6e, 0x63, 0x6c, 0x75, 0x64, 0x65, 0x2f, 0x63
        /*0036*/ 	.byte	0x75, 0x74, 0x65, 0x2f, 0x70, 0x6f, 0x69, 0x6e, 0x74, 0x65, 0x72, 0x5f, 0x66, 0x6c, 0x61, 0x67
        /*0046*/ 	.byte	0x67, 0x65, 0x64, 0x2e, 0x68, 0x70, 0x70, 0x00
	.type		$str$26,@object
	.size		$str$26,($str$25 - $str$26)
$str$26:
        /*004e*/ 	.byte	0x2f, 0x74, 0x6d, 0x70, 0x2f, 0x63, 0x75, 0x74, 0x6c, 0x61, 0x73, 0x73, 0x5f, 0x73, 0x77, 0x65
        /*005e*/ 	.byte	0x65, 0x70, 0x5f, 0x73, 0x72, 0x63, 0x2f, 0x69, 0x6e, 0x63, 0x6c, 0x75, 0x64, 0x65, 0x2f, 0x63
        /*006e*/ 	.byte	0x75, 0x74, 0x65, 0x2f, 0x61, 0x74, 0x6f, 0x6d, 0x2f, 0x63, 0x6f, 0x70, 0x79, 0x5f, 0x74, 0x72
        /*007e*/ 	.byte	0x61, 0x69, 0x74, 0x73, 0x5f, 0x73, 0x6d, 0x31, 0x30, 0x30, 0x2e, 0x68, 0x70, 0x70, 0x00
	.type		$str$25,@object
	.size		$str$25,(__unnamed_1 - $str$25)
$str$25:
        /*008d*/ 	.byte	0x28, 0x28, 0x75, 0x69, 0x6e, 0x74, 0x33, 0x32, 0x5f, 0x74, 0x28, 0x74, 0x68, 0x72, 0x65, 0x61
        /*009d*/ 	.byte	0x64, 0x49, 0x64, 0x78, 0x2e, 0x78, 0x29, 0x20, 0x2f, 0x20, 0x33, 0x32, 0x29, 0x20, 0x25, 0x20
        /*00ad*/ 	.byte	0x34, 0x29, 0x20, 0x3d, 0x3d, 0x20, 0x28, 0x28, 0x28, 0x74, 0x6d, 0x65, 0x6d, 0x5f, 0x61, 0x64
        /*00bd*/ 	.byte	0x64, 0x72, 0x20, 0x3e, 0x3e, 0x20, 0x31, 0x36, 0x29, 0x20, 0x2f, 0x20, 0x33, 0x32, 0x29, 0x20
        /*00cd*/ 	.byte	0x25, 0x20, 0x34, 0x29, 0x00
	.type		__unnamed_1,@object
	.size		__unnamed_1,(__unnamed_2 - __unnamed_1)
__unnamed_1:
        /*00d2*/ 	.byte	0x61, 0x75, 0x74, 0x6f, 0x20, 0x63, 0x75, 0x74, 0x65, 0x3a, 0x3a, 0x61, 0x73, 0x5f, 0x70, 0x6f
        /* <DEDUP_REMOVED lines=24> */
        /*0262*/ 	.byte	0x43, 0x3c, 0x32, 0x30, 0x34, 0x38, 0x3e, 0x3e, 0x3e, 0x3e, 0x5d, 0x00
	.type		__unnamed_2,@object
	.size		__unnamed_2,(.L_2 - __unnamed_2)
__unnamed_2:
        /* <DEDUP_REMOVED lines=42> */
        /*050e*/ 	.byte	0x3e, 0x5d, 0x00
.L_2:


//--------------------- .nv.shared._ZN7cutlass13device_kernelINS_4gemm6kernel13GemmUniversalIN4cute5tupleIJiiiiEEENS1_10collective13CollectiveMmaINS1_35MainloopSm100TmaUmmaWarpSpecializedILi5ELi2ELi4ENS5_IJNS4_1CILi2EEENSA_ILi1EEESC_EEEEENS5_IJNSA_ILi128EEESF_NSA_ILi64EEEEEENS_10tfloat32_tENS5_IJlSC_lEEESI_SJ_NS4_8TiledMMAINS4_8MMA_AtomIJNS4_23SM100_MMA_TF32_2x1SM_SSISI_SI_fLi128ELi128ELNS4_4UMMA5MajorE0ELSO_0ELNSN_7ScaleInE0ELSP_0EEEEEENS4_6LayoutINS5_IJSC_SC_SC_EEENS5_IJNSA_ILi0EEESU_SU_EEEEENS5_IJNS4_10UnderscoreESX_SX_EEEEENS4_18SM100_TMA_2SM_LOADENS4_14ComposedLayoutINS4_7SwizzleILi3ELi4ELi3EEENS4_18smem_ptr_flag_bitsILi32EEENSS_INS5_IJNSA_ILi8EEENSA_ILi32EEEEEENS5_IJS17_SC_EEEEEEEvNS4_8identityES10_S1B_vS1C_EENS_8epilogue10collective18CollectiveEpilogueINS1E_23Sm100TmaWarpSpecializedILi4ELi2ELi16ELb1ELb0EEEJNS5_IJSG_SF_SG_EEENS5_IJNSS_ISG_SC_EENSS_INS5_IJNSA_ILi16EEESB_EEENS5_IJSC_SG_EEEEEEEESI_SJ_SI_SJ_NS1E_6fusion15FusionCallbacksIS1I_NS1Q_17LinearCombinationISI_fSI_fLNS_15FloatRoundStyleE2EEES1J_S1P_JEEENS4_5SM1004TMEM4LOAD26SM100_TMEM_LOAD_32dp32b16xENS4_13SM90_TMA_LOADENS11_INS12_ILi2ELi4ELi3EEES15_NSS_INS5_IJS16_S1L_EEENS5_IJS1L_SC_EEEEEEENS4_39AutoVectorizingCopyWithAssumedAlignmentILi128EEENS4_14SM90_TMA_STOREES25_S27_S27_EEEvvEEEEvNT_6ParamsE --------------------------
	.section	.nv.shared._ZN7cutlass13device_kernelINS_4gemm6kernel13GemmUniversalIN4cute5tupleIJiiiiEEENS1_10collective13CollectiveMmaINS1_35MainloopSm100TmaUmmaWarpSpecializedILi5ELi2ELi4ENS5_IJNS4_1CILi2EEENSA_ILi1EEESC_EEEEENS5_IJNSA_ILi128EEESF_NSA_ILi64EEEEEENS_10tfloat32_tENS5_IJlSC_lEEESI_SJ_NS4_8TiledMMAINS4_8MMA_AtomIJNS4_23SM100_MMA_TF32_2x1SM_SSISI_SI_fLi128ELi128ELNS4_4UMMA5MajorE0ELSO_0ELNSN_7ScaleInE0ELSP_0EEEEEENS4_6LayoutINS5_IJSC_SC_SC_EEENS5_IJNSA_ILi0EEESU_SU_EEEEENS5_IJNS4_10UnderscoreESX_SX_EEEEENS4_18SM100_TMA_2SM_LOADENS4_14ComposedLayoutINS4_7SwizzleILi3ELi4ELi3EEENS4_18smem_ptr_flag_bitsILi32EEENSS_INS5_IJNSA_ILi8EEENSA_ILi32EEEEEENS5_IJS17_SC_EEEEEEEvNS4_8identityES10_S1B_vS1C_EENS_8epilogue10collective18CollectiveEpilogueINS1E_23Sm100TmaWarpSpecializedILi4ELi2ELi16ELb1ELb0EEEJNS5_IJSG_SF_SG_EEENS5_IJNSS_ISG_SC_EENSS_INS5_IJNSA_ILi16EEESB_EEENS5_IJSC_SG_EEEEEEEESI_SJ_SI_SJ_NS1E_6fusion15FusionCallbacksIS1I_NS1Q_17LinearCombinationISI_fSI_fLNS_15FloatRoundStyleE2EEES1J_S1P_JEEENS4_5SM1004TMEM4LOAD26SM100_TMEM_LOAD_32dp32b16xENS4_13SM90_TMA_LOADENS11_INS12_ILi2ELi4ELi3EEES15_NSS_INS5_IJS16_S1L_EEENS5_IJS1L_SC_EEEEEEENS4_39AutoVectorizingCopyWithAssumedAlignmentILi128EEENS4_14SM90_TMA_STOREES25_S27_S27_EEEvvEEEEvNT_6ParamsE,"aw",@nobits
	.sectionflags	@""
	.align	16
	.zero		1024


//--------------------- .nv.shared.reserved.0     --------------------------
	.section	.nv.shared.reserved.0,"aw",@nobits
	.weak		__nv_reservedSMEM_offset_0_alias
	.size		__nv_reservedSMEM_offset_0_alias, 0, 64
	.other		__nv_reservedSMEM_offset_0_alias,@"STO_CUDA_RESERVED_SHARED STV_DEFAULT"
__nv_reservedSMEM_offset_0_alias:
	.zero		0
.nv.shared.reserved.0:
	.zero		64
	.weak		__nv_reservedSMEM_tcgen05_partition
	.type		__nv_reservedSMEM_tcgen05_partition,@object
	.size		__nv_reservedSMEM_tcgen05_partition,(.L_0 - __nv_reservedSMEM_tcgen05_partition)
__nv_reservedSMEM_tcgen05_partition:
	.zero		32
.L_0:


//--------------------- .nv.global                --------------------------
	.section	.nv.global,"aw",@nobits
.nv.global:
	.type		_ZN40_INTERNAL_e0087dd4_4_k_cu_0368afdc_105624cute1_E,@object
	.size		_ZN40_INTERNAL_e0087dd4_4_k_cu_0368afdc_105624cute1_E,(_ZN40_INTERNAL_e0087dd4_4_k_cu_0368afdc_105624cuda3std3__45__cpo6cbeginE - _ZN40_INTERNAL_e0087dd4_4_k_cu_0368afdc_105624cute1_E)
_ZN40_INTERNAL_e0087dd4_4_k_cu_0368afdc_105624cute1_E:
	.zero		1
	.type		_ZN40_INTERNAL_e0087dd4_4_k_cu_0368afdc_105624cuda3std3__45__cpo6cbeginE,@object
	.size		_ZN40_INTERNAL_e0087dd4_4_k_cu_0368afdc_105624cuda3std3__45__cpo6cbeginE,(_ZN40_INTERNAL_e0087dd4_4_k_cu_0368afdc_105624cuda3std3__48in_placeE - _ZN40_INTERNAL_e0087dd4_4_k_cu_0368afdc_105624cuda3std3__45__cpo6cbeginE)
_ZN40_INTERNAL_e0087dd4_4_k_cu_0368afdc_105624cuda3std3__45__cpo6cbeginE:
	.zero		1
	.type		_ZN40_INTERNAL_e0087dd4_4_k_cu_0368afdc_105624cuda3std3__48in_placeE,@object
	.size		_ZN40_INTERNAL_e0087dd4_4_k_cu_0368afdc_105624cuda3std3__48in_placeE,(_ZN40_INTERNAL_e0087dd4_4_k_cu_0368afdc_105624cuda3std6ranges3__45__cpo9iter_moveE - _ZN40_INTERNAL_e0087dd4_4_k_cu_0368afdc_105624cuda3std3__48in_placeE)
_ZN40_INTERNAL_e0087dd4_4_k_cu_0368afdc_105624cuda3std3__48in_placeE:
	.zero		1
	.type		_ZN40_INTERNAL_e0087dd4_4_k_cu_0368afdc_105624cuda3std6ranges3__45__cpo9iter_moveE,@object
	.size		_ZN40_INTERNAL_e0087dd4_4_k_cu_0368afdc_105624cuda3std6ranges3__45__cpo9iter_moveE,(_ZN40_INTERNAL_e0087dd4_4_k_cu_0368afdc_105624cuda3std3__45__cpo5beginE - _ZN40_INTERNAL_e0087dd4_4_k_cu_0368afdc_105624cuda3std6ranges3__45__cpo9iter_moveE)
_ZN40_INTERNAL_e0087dd4_4_k_cu_0368afdc_105624cuda3std6ranges3__45__cpo9iter_moveE:
	.zero		1
	.type		_ZN40_INTERNAL_e0087dd4_4_k_cu_0368afdc_105624cuda3std3__45__cpo5beginE,@object
	.size		_ZN40_INTERNAL_e0087dd4_4_k_cu_0368afdc_105624cuda3std3__45__cpo5beginE,(_ZN40_INTERNAL_e0087dd4_4_k_cu_0368afdc_105624cuda3std3__442_GLOBAL__N__e0087dd4_4_k_cu_0368afdc_105626ignoreE - _ZN40_INTERNAL_e0087dd4_4_k_cu_0368afdc_105624cuda3std3__45__cpo5beginE)
_ZN40_INTERNAL_e0087dd4_4_k_cu_0368afdc_105624cuda3std3__45__cpo5beginE:
	.zero		1
	.type		_ZN40_INTERNAL_e0087dd4_4_k_cu_0368afdc_105624cuda3std3__442_GLOBAL__N__e0087dd4_4_k_cu_0368afdc_105626ignoreE,@object
	.size		_ZN40_INTERNAL_e0087dd4_4_k_cu_0368afdc_105624cuda3std3__442_GLOBAL__N__e0087dd4_4_k_cu_0368afdc_105626ignoreE,(_ZN40_INTERNAL_e0087dd4_4_k_cu_0368afdc_105624cute7productE - _ZN40_INTERNAL_e0087dd4_4_k_cu_0368afdc_105624cuda3std3__442_GLOBAL__N__e0087dd4_4_k_cu_0368afdc_105626ignoreE)
_ZN40_INTERNAL_e0087dd4_4_k_cu_0368afdc_105624cuda3std3__442_GLOBAL__N__e0087dd4_4_k_cu_0368afdc_105626ignoreE:
	.zero		1
	.type		_ZN40_INTERNAL_e0087dd4_4_k_cu_0368afdc_105624cute7productE,@object
	.size		_ZN40_INTERNAL_e0087dd4_4_k_cu_0368afdc_105624cute7productE,(_ZN40_INTERNAL_e0087dd4_4_k_cu_0368afdc_105624cuda3std3__45__cpo3endE - _ZN40_INTERNAL_e0087dd4_4_k_cu_0368afdc_105624cute7productE)
_ZN40_INTERNAL_e0087dd4_4_k_cu_0368afdc_105624cute7productE:
	.zero		1
	.type		_ZN40_INTERNAL_e0087dd4_4_k_cu_0368afdc_105624cuda3std3__45__cpo3endE,@object
	.size		_ZN40_INTERNAL_e0087dd4_4_k_cu_0368afdc_105624cuda3std3__45__cpo3endE,(_ZN40_INTERNAL_e0087dd4_4_k_cu_0368afdc_105624cuda3std3__419piecewise_constructE - _ZN40_INTERNAL_e0087dd4_4_k_cu_0368afdc_105624cuda3std3__45__cpo3endE)
_ZN40_INTERNAL_e0087dd4_4_k_cu_0368afdc_105624cuda3std3__45__cpo3endE:
	.zero		1
	.type		_ZN40_INTERNAL_e0087dd4_4_k_cu_0368afdc_105624cuda3std3__419piecewise_constructE,@object
	.size		_ZN40_INTERNAL_e0087dd4_4_k_cu_0368afdc_105624cuda3std3__419piecewise_constructE,(_ZN40_INTERNAL_e0087dd4_4_k_cu_0368afdc_105624cuda3std3__45__cpo4cendE - _ZN40_INTERNAL_e0087dd4_4_k_cu_0368afdc_105624cuda3std3__419piecewise_constructE)
_ZN40_INTERNAL_e0087dd4_4_k_cu_0368afdc_105624cuda3std3__419piecewise_constructE:
	.zero		1
	.type		_ZN40_INTERNAL_e0087dd4_4_k_cu_0368afdc_105624cuda3std3__45__cpo4cendE,@object
	.size		_ZN40_INTERNAL_e0087dd4_4_k_cu_0368afdc_105624cuda3std3__45__cpo4cendE,(_ZN40_INTERNAL_e0087dd4_4_k_cu_0368afdc_105624cuda3std6ranges3__45__cpo4swapE - _ZN40_INTERNAL_e0087dd4_4_k_cu_0368afdc_105624cuda3std3__45__cpo4cendE)
_ZN40_INTERNAL_e0087dd4_4_k_cu_0368afdc_105624cuda3std3__45__cpo4cendE:
	.zero		1
	.type		_ZN40_INTERNAL_e0087dd4_4_k_cu_0368afdc_105624cuda3std6ranges3__45__cpo4swapE,@object
	.size		_ZN40_INTERNAL_e0087dd4_4_k_cu_0368afdc_105624cuda3std6ranges3__45__cpo4swapE,(.L_10 - _ZN40_INTERNAL_e0087dd4_4_k_cu_0368afdc_105624cuda3std6ranges3__45__cpo4swapE)
_ZN40_INTERNAL_e0087dd4_4_k_cu_0368afdc_105624cuda3std6ranges3__45__cpo4swapE:
	.zero		1
.L_10:


//--------------------- .nv.constant0._ZN7cutlass13device_kernelINS_4gemm6kernel13GemmUniversalIN4cute5tupleIJiiiiEEENS1_10collective13CollectiveMmaINS1_35MainloopSm100TmaUmmaWarpSpecializedILi5ELi2ELi4ENS5_IJNS4_1CILi2EEENSA_ILi1EEESC_EEEEENS5_IJNSA_ILi128EEESF_NSA_ILi64EEEEEENS_10tfloat32_tENS5_IJlSC_lEEESI_SJ_NS4_8TiledMMAINS4_8MMA_AtomIJNS4_23SM100_MMA_TF32_2x1SM_SSISI_SI_fLi128ELi128ELNS4_4UMMA5MajorE0ELSO_0ELNSN_7ScaleInE0ELSP_0EEEEEENS4_6LayoutINS5_IJSC_SC_SC_EEENS5_IJNSA_ILi0EEESU_SU_EEEEENS5_IJNS4_10UnderscoreESX_SX_EEEEENS4_18SM100_TMA_2SM_LOADENS4_14ComposedLayoutINS4_7SwizzleILi3ELi4ELi3EEENS4_18smem_ptr_flag_bitsILi32EEENSS_INS5_IJNSA_ILi8EEENSA_ILi32EEEEEENS5_IJS17_SC_EEEEEEEvNS4_8identityES10_S1B_vS1C_EENS_8epilogue10collective18CollectiveEpilogueINS1E_23Sm100TmaWarpSpecializedILi4ELi2ELi16ELb1ELb0EEEJNS5_IJSG_SF_SG_EEENS5_IJNSS_ISG_SC_EENSS_INS5_IJNSA_ILi16EEESB_EEENS5_IJSC_SG_EEEEEEEESI_SJ_SI_SJ_NS1E_6fusion15FusionCallbacksIS1I_NS1Q_17LinearCombinationISI_fSI_fLNS_15FloatRoundStyleE2EEES1J_S1P_JEEENS4_5SM1004TMEM4LOAD26SM100_TMEM_LOAD_32dp32b16xENS4_13SM90_TMA_LOADENS11_INS12_ILi2ELi4ELi3EEES15_NSS_INS5_IJS16_S1L_EEENS5_IJS1L_SC_EEEEEEENS4_39AutoVectorizingCopyWithAssumedAlignmentILi128EEENS4_14SM90_TMA_STOREES25_S27_S27_EEEvvEEEEvNT_6ParamsE --------------------------
	.section	.nv.constant0._ZN7cutlass13device_kernelINS_4gemm6kernel13GemmUniversalIN4cute5tupleIJiiiiEEENS1_10collective13CollectiveMmaINS1_35MainloopSm100TmaUmmaWarpSpecializedILi5ELi2ELi4ENS5_IJNS4_1CILi2EEENSA_ILi1EEESC_EEEEENS5_IJNSA_ILi128EEESF_NSA_ILi64EEEEEENS_10tfloat32_tENS5_IJlSC_lEEESI_SJ_NS4_8TiledMMAINS4_8MMA_AtomIJNS4_23SM100_MMA_TF32_2x1SM_SSISI_SI_fLi128ELi128ELNS4_4UMMA5MajorE0ELSO_0ELNSN_7ScaleInE0ELSP_0EEEEEENS4_6LayoutINS5_IJSC_SC_SC_EEENS5_IJNSA_ILi0EEESU_SU_EEEEENS5_IJNS4_10UnderscoreESX_SX_EEEEENS4_18SM100_TMA_2SM_LOADENS4_14ComposedLayoutINS4_7SwizzleILi3ELi4ELi3EEENS4_18smem_ptr_flag_bitsILi32EEENSS_INS5_IJNSA_ILi8EEENSA_ILi32EEEEEENS5_IJS17_SC_EEEEEEEvNS4_8identityES10_S1B_vS1C_EENS_8epilogue10collective18CollectiveEpilogueINS1E_23Sm100TmaWarpSpecializedILi4ELi2ELi16ELb1ELb0EEEJNS5_IJSG_SF_SG_EEENS5_IJNSS_ISG_SC_EENSS_INS5_IJNSA_ILi16EEESB_EEENS5_IJSC_SG_EEEEEEEESI_SJ_SI_SJ_NS1E_6fusion15FusionCallbacksIS1I_NS1Q_17LinearCombinationISI_fSI_fLNS_15FloatRoundStyleE2EEES1J_S1P_JEEENS4_5SM1004TMEM4LOAD26SM100_TMEM_LOAD_32dp32b16xENS4_13SM90_TMA_LOADENS11_INS12_ILi2ELi4ELi3EEES15_NSS_INS5_IJS16_S1L_EEENS5_IJS1L_SC_EEEEEEENS4_39AutoVectorizingCopyWithAssumedAlignmentILi128EEENS4_14SM90_TMA_STOREES25_S27_S27_EEEvvEEEEvNT_6ParamsE,"a",@progbits
	.sectionflags	@""
	.align	4
.nv.constant0._ZN7cutlass13device_kernelINS_4gemm6kernel13GemmUniversalIN4cute5tupleIJiiiiEEENS1_10collective13CollectiveMmaINS1_35MainloopSm100TmaUmmaWarpSpecializedILi5ELi2ELi4ENS5_IJNS4_1CILi2EEENSA_ILi1EEESC_EEEEENS5_IJNSA_ILi128EEESF_NSA_ILi64EEEEEENS_10tfloat32_tENS5_IJlSC_lEEESI_SJ_NS4_8TiledMMAINS4_8MMA_AtomIJNS4_23SM100_MMA_TF32_2x1SM_SSISI_SI_fLi128ELi128ELNS4_4UMMA5MajorE0ELSO_0ELNSN_7ScaleInE0ELSP_0EEEEEENS4_6LayoutINS5_IJSC_SC_SC_EEENS5_IJNSA_ILi0EEESU_SU_EEEEENS5_IJNS4_10UnderscoreESX_SX_EEEEENS4_18SM100_TMA_2SM_LOADENS4_14ComposedLayoutINS4_7SwizzleILi3ELi4ELi3EEENS4_18smem_ptr_flag_bitsILi32EEENSS_INS5_IJNSA_ILi8EEENSA_ILi32EEEEEENS5_IJS17_SC_EEEEEEEvNS4_8identityES10_S1B_vS1C_EENS_8epilogue10collective18CollectiveEpilogueINS1E_23Sm100TmaWarpSpecializedILi4ELi2ELi16ELb1ELb0EEEJNS5_IJSG_SF_SG_EEENS5_IJNSS_ISG_SC_EENSS_INS5_IJNSA_ILi16EEESB_EEENS5_IJSC_SG_EEEEEEEESI_SJ_SI_SJ_NS1E_6fusion15FusionCallbacksIS1I_NS1Q_17LinearCombinationISI_fSI_fLNS_15FloatRoundStyleE2EEES1J_S1P_JEEENS4_5SM1004TMEM4LOAD26SM100_TMEM_LOAD_32dp32b16xENS4_13SM90_TMA_LOADENS11_INS12_ILi2ELi4ELi3EEES15_NSS_INS5_IJS16_S1L_EEENS5_IJS1L_SC_EEEEEEENS4_39AutoVectorizingCopyWithAssumedAlignmentILi128EEENS4_14SM90_TMA_STOREES25_S27_S27_EEEvvEEEEvNT_6ParamsE:
	.zero		2944


//--------------------- SYMBOLS --------------------------

	.type		.nv.reservedSmem.offset0,@object
	.size		.nv.reservedSmem.offset0,0x4
	.type		.nv.reservedSmem.cap,@object
	.size		.nv.reservedSmem.cap,0x4
	.type		__assertfail,@function
